	.target	sm_100a

	.elftype	@"ET_EXEC"


//--------------------- .note.nv.tkinfo           --------------------------
	.section	.note.nv.tkinfo,"",@"SHT_NOTE"
	.sectionflags	@"SHF_NOTE_NV_TKINFO"
	.tkinfo
        /*0018*/ 	.word	0x00000002
        /*0030*/ 	.string	""
        /*0030*/ 	.string	"ptxas"
        /*0030*/ 	.string	"Cuda compilation tools, release 13.0, V13.0.88"
        /*0030*/ 	.string	"Build cuda_13.0.r13.0/compiler.36424714_0"
        /*0030*/ 	.string	"-arch sm_100a -m 64 "



//--------------------- .note.nv.cuinfo           --------------------------
	.section	.note.nv.cuinfo,"",@"SHT_NOTE"
	.sectionflags	@"SHF_NOTE_NV_CUINFO"
        /*0018*/ 	.short	0x0002
        /*001a*/ 	.short	0x0064
        /*001c*/ 	.short	0x0082
	.zero		2


//--------------------- .nv.info                  --------------------------
	.section	.nv.info,"",@"SHT_CUDA_INFO"
	.align	4


	//----- nvinfo : EIATTR_REGCOUNT
	.align		4
        /*0000*/ 	.byte	0x04, 0x2f
        /*0002*/ 	.short	(.L_19 - .L_18)
	.align		4
.L_18:
        /*0004*/ 	.word	index@(_ZN7cutlass13device_kernelINS_4gemm6kernel13GemmUniversalIN4cute5tupleIJiiiiEEENS1_10collective13CollectiveMmaINS1_35MainloopSm100TmaUmmaWarpSpecializedILi5ELi2ELi4ENS5_IJNS4_1CILi2EEENSA_ILi1EEESC_EEEEENS5_IJNSA_ILi64EEENSA_ILi96EEENSA_ILi256EEEEEEaNS5_IJlSC_lEEEaSJ_NS4_8TiledMMAINS4_8MMA_AtomIJNS4_15SM100_MMA_S8_SSIaaiLi64ELi96ELNS4_4UMMA5MajorE0ELSO_0ELNSN_8SaturateE0EEEEEENS4_6LayoutINS5_IJSC_SC_SC_EEENS5_IJNSA_ILi0EEESU_SU_EEEEENS5_IJNS4_10UnderscoreESX_SX_EEEEENS4_13SM90_TMA_LOADENS4_14ComposedLayoutINS4_7SwizzleILi3ELi4ELi3EEENS4_18smem_ptr_flag_bitsILi8EEENSS_INS5_IJNSA_ILi8EEENSA_ILi128EEEEEENS5_IJS17_SC_EEEEEEEvNS4_8identityENS4_23SM90_TMA_LOAD_MULTICASTES1B_vS1C_EENS_8epilogue10collective18CollectiveEpilogueINS1F_23Sm100TmaWarpSpecializedILi1ELi1ELi48ELb0ELb0EEEJSI_NS5_IJNSS_ISF_SC_EENSS_ISG_SC_EEEEEaSJ_aSJ_NS1F_6fusion15FusionCallbacksIS1J_NS1N_17LinearCombinationIaiaiLNS_15FloatRoundStyleE2EEESI_S1M_JEEENS4_5SM1004TMEM4LOAD26SM100_TMEM_LOAD_16dp32b16xES10_NS11_INS12_ILi1ELi4ELi3EEES15_NSS_INS5_IJS16_NSA_ILi32EEEEEENS5_IJS1Y_SC_EEEEEEENS4_39AutoVectorizingCopyWithAssumedAlignmentILi128EEENS4_14SM90_TMA_STOREES22_S24_S24_EEEvvEEEEvNT_6ParamsE)
        /*0008*/ 	.word	0x00000079


	//----- nvinfo : EIATTR_FRAME_SIZE
	.align		4
.L_19:
        /*000c*/ 	.byte	0x04, 0x11
        /*000e*/ 	.short	(.L_21 - .L_20)
	.align		4
.L_20:
        /*0010*/ 	.word	index@($__internal_2_$__cuda_sm10x_tcgen05_guardrail_trap_unallocated_columns_being_dealloced)
        /*0014*/ 	.word	0x00000000


	//----- nvinfo : EIATTR_FRAME_SIZE
	.align		4
.L_21:
        /*0018*/ 	.byte	0x04, 0x11
        /*001a*/ 	.short	(.L_23 - .L_22)
	.align		4
.L_22:
        /*001c*/ 	.word	index@($__internal_1_$__cuda_sm10x_tcgen05_guardrail_trap_phase_invalid_during_alloc)
        /*0020*/ 	.word	0x00000000


	//----- nvinfo : EIATTR_FRAME_SIZE
	.align		4
.L_23:
        /*0024*/ 	.byte	0x04, 0x11
        /*0026*/ 	.short	(.L_25 - .L_24)
	.align		4
.L_24:
        /*0028*/ 	.word	index@($__internal_0_$__cuda_sm10x_tcgen05_guardrail_trap_col_being_dealloced_not_returned_by_alloc)
        /*002c*/ 	.word	0x00000000


	//----- nvinfo : EIATTR_FRAME_SIZE
	.align		4
.L_25:
        /*0030*/ 	.byte	0x04, 0x11
        /*0032*/ 	.short	(.L_27 - .L_26)
	.align		4
.L_26:
        /*0034*/ 	.word	index@(_ZN7cutlass13device_kernelINS_4gemm6kernel13GemmUniversalIN4cute5tupleIJiiiiEEENS1_10collective13CollectiveMmaINS1_35MainloopSm100TmaUmmaWarpSpecializedILi5ELi2ELi4ENS5_IJNS4_1CILi2EEENSA_ILi1EEESC_EEEEENS5_IJNSA_ILi64EEENSA_ILi96EEENSA_ILi256EEEEEEaNS5_IJlSC_lEEEaSJ_NS4_8TiledMMAINS4_8MMA_AtomIJNS4_15SM100_MMA_S8_SSIaaiLi64ELi96ELNS4_4UMMA5MajorE0ELSO_0ELNSN_8SaturateE0EEEEEENS4_6LayoutINS5_IJSC_SC_SC_EEENS5_IJNSA_ILi0EEESU_SU_EEEEENS5_IJNS4_10UnderscoreESX_SX_EEEEENS4_13SM90_TMA_LOADENS4_14ComposedLayoutINS4_7SwizzleILi3ELi4ELi3EEENS4_18smem_ptr_flag_bitsILi8EEENSS_INS5_IJNSA_ILi8EEENSA_ILi128EEEEEENS5_IJS17_SC_EEEEEEEvNS4_8identityENS4_23SM90_TMA_LOAD_MULTICASTES1B_vS1C_EENS_8epilogue10collective18CollectiveEpilogueINS1F_23Sm100TmaWarpSpecializedILi1ELi1ELi48ELb0ELb0EEEJSI_NS5_IJNSS_ISF_SC_EENSS_ISG_SC_EEEEEaSJ_aSJ_NS1F_6fusion15FusionCallbacksIS1J_NS1N_17LinearCombinationIaiaiLNS_15FloatRoundStyleE2EEESI_S1M_JEEENS4_5SM1004TMEM4LOAD26SM100_TMEM_LOAD_16dp32b16xES10_NS11_INS12_ILi1ELi4ELi3EEES15_NSS_INS5_IJS16_NSA_ILi32EEEEEENS5_IJS1Y_SC_EEEEEEENS4_39AutoVectorizingCopyWithAssumedAlignmentILi128EEENS4_14SM90_TMA_STOREES22_S24_S24_EEEvvEEEEvNT_6ParamsE)
        /*0038*/ 	.word	0x00000000


	//----- nvinfo : EIATTR_MIN_STACK_SIZE
	.align		4
.L_27:
        /*003c*/ 	.byte	0x04, 0x12
        /*003e*/ 	.short	(.L_29 - .L_28)
	.align		4
.L_28:
        /*0040*/ 	.word	index@(_ZN7cutlass13device_kernelINS_4gemm6kernel13GemmUniversalIN4cute5tupleIJiiiiEEENS1_10collective13CollectiveMmaINS1_35MainloopSm100TmaUmmaWarpSpecializedILi5ELi2ELi4ENS5_IJNS4_1CILi2EEENSA_ILi1EEESC_EEEEENS5_IJNSA_ILi64EEENSA_ILi96EEENSA_ILi256EEEEEEaNS5_IJlSC_lEEEaSJ_NS4_8TiledMMAINS4_8MMA_AtomIJNS4_15SM100_MMA_S8_SSIaaiLi64ELi96ELNS4_4UMMA5MajorE0ELSO_0ELNSN_8SaturateE0EEEEEENS4_6LayoutINS5_IJSC_SC_SC_EEENS5_IJNSA_ILi0EEESU_SU_EEEEENS5_IJNS4_10UnderscoreESX_SX_EEEEENS4_13SM90_TMA_LOADENS4_14ComposedLayoutINS4_7SwizzleILi3ELi4ELi3EEENS4_18smem_ptr_flag_bitsILi8EEENSS_INS5_IJNSA_ILi8EEENSA_ILi128EEEEEENS5_IJS17_SC_EEEEEEEvNS4_8identityENS4_23SM90_TMA_LOAD_MULTICASTES1B_vS1C_EENS_8epilogue10collective18CollectiveEpilogueINS1F_23Sm100TmaWarpSpecializedILi1ELi1ELi48ELb0ELb0EEEJSI_NS5_IJNSS_ISF_SC_EENSS_ISG_SC_EEEEEaSJ_aSJ_NS1F_6fusion15FusionCallbacksIS1J_NS1N_17LinearCombinationIaiaiLNS_15FloatRoundStyleE2EEESI_S1M_JEEENS4_5SM1004TMEM4LOAD26SM100_TMEM_LOAD_16dp32b16xES10_NS11_INS12_ILi1ELi4ELi3EEES15_NSS_INS5_IJS16_NSA_ILi32EEEEEENS5_IJS1Y_SC_EEEEEEENS4_39AutoVectorizingCopyWithAssumedAlignmentILi128EEENS4_14SM90_TMA_STOREES22_S24_S24_EEEvvEEEEvNT_6ParamsE)
        /*0044*/ 	.word	0x00000000
.L_29:


//--------------------- .nv.compat                --------------------------
	.section	.nv.compat,"",@"SHT_CUDA_COMPAT_INFO"
	.align	4
        /*0000*/ 	.byte	0x02, 0x09, 0x01, 0x00, 0x02, 0x02, 0x03, 0x00, 0x02, 0x05, 0x06, 0x00, 0x03, 0x07, 0x01, 0x01
        /*0010*/ 	.byte	0x02, 0x03, 0x01, 0x00, 0x02, 0x06, 0x01, 0x00, 0x04, 0x0b, 0x08, 0x00, 0x01, 0x00, 0x00, 0x00
        /*0020*/ 	.byte	0x00, 0x00, 0x00, 0x00


//--------------------- .nv.info._ZN7cutlass13device_kernelINS_4gemm6kernel13GemmUniversalIN4cute5tupleIJiiiiEEENS1_10collective13CollectiveMmaINS1_35MainloopSm100TmaUmmaWarpSpecializedILi5ELi2ELi4ENS5_IJNS4_1CILi2EEENSA_ILi1EEESC_EEEEENS5_IJNSA_ILi64EEENSA_ILi96EEENSA_ILi256EEEEEEaNS5_IJlSC_lEEEaSJ_NS4_8TiledMMAINS4_8MMA_AtomIJNS4_15SM100_MMA_S8_SSIaaiLi64ELi96ELNS4_4UMMA5MajorE0ELSO_0ELNSN_8SaturateE0EEEEEENS4_6LayoutINS5_IJSC_SC_SC_EEENS5_IJNSA_ILi0EEESU_SU_EEEEENS5_IJNS4_10UnderscoreESX_SX_EEEEENS4_13SM90_TMA_LOADENS4_14ComposedLayoutINS4_7SwizzleILi3ELi4ELi3EEENS4_18smem_ptr_flag_bitsILi8EEENSS_INS5_IJNSA_ILi8EEENSA_ILi128EEEEEENS5_IJS17_SC_EEEEEEEvNS4_8identityENS4_23SM90_TMA_LOAD_MULTICASTES1B_vS1C_EENS_8epilogue10collective18CollectiveEpilogueINS1F_23Sm100TmaWarpSpecializedILi1ELi1ELi48ELb0ELb0EEEJSI_NS5_IJNSS_ISF_SC_EENSS_ISG_SC_EEEEEaSJ_aSJ_NS1F_6fusion15FusionCallbacksIS1J_NS1N_17LinearCombinationIaiaiLNS_15FloatRoundStyleE2EEESI_S1M_JEEENS4_5SM1004TMEM4LOAD26SM100_TMEM_LOAD_16dp32b16xES10_NS11_INS12_ILi1ELi4ELi3EEES15_NSS_INS5_IJS16_NSA_ILi32EEEEEENS5_IJS1Y_SC_EEEEEEENS4_39AutoVectorizingCopyWithAssumedAlignmentILi128EEENS4_14SM90_TMA_STOREES22_S24_S24_EEEvvEEEEvNT_6ParamsE --------------------------
	.section	.nv.info._ZN7cutlass13device_kernelINS_4gemm6kernel13GemmUniversalIN4cute5tupleIJiiiiEEENS1_10collective13CollectiveMmaINS1_35MainloopSm100TmaUmmaWarpSpecializedILi5ELi2ELi4ENS5_IJNS4_1CILi2EEENSA_ILi1EEESC_EEEEENS5_IJNSA_ILi64EEENSA_ILi96EEENSA_ILi256EEEEEEaNS5_IJlSC_lEEEaSJ_NS4_8TiledMMAINS4_8MMA_AtomIJNS4_15SM100_MMA_S8_SSIaaiLi64ELi96ELNS4_4UMMA5MajorE0ELSO_0ELNSN_8SaturateE0EEEEEENS4_6LayoutINS5_IJSC_SC_SC_EEENS5_IJNSA_ILi0EEESU_SU_EEEEENS5_IJNS4_10UnderscoreESX_SX_EEEEENS4_13SM90_TMA_LOADENS4_14ComposedLayoutINS4_7SwizzleILi3ELi4ELi3EEENS4_18smem_ptr_flag_bitsILi8EEENSS_INS5_IJNSA_ILi8EEENSA_ILi128EEEEEENS5_IJS17_SC_EEEEEEEvNS4_8identityENS4_23SM90_TMA_LOAD_MULTICASTES1B_vS1C_EENS_8epilogue10collective18CollectiveEpilogueINS1F_23Sm100TmaWarpSpecializedILi1ELi1ELi48ELb0ELb0EEEJSI_NS5_IJNSS_ISF_SC_EENSS_ISG_SC_EEEEEaSJ_aSJ_NS1F_6fusion15FusionCallbacksIS1J_NS1N_17LinearCombinationIaiaiLNS_15FloatRoundStyleE2EEESI_S1M_JEEENS4_5SM1004TMEM4LOAD26SM100_TMEM_LOAD_16dp32b16xES10_NS11_INS12_ILi1ELi4ELi3EEES15_NSS_INS5_IJS16_NSA_ILi32EEEEEENS5_IJS1Y_SC_EEEEEEENS4_39AutoVectorizingCopyWithAssumedAlignmentILi128EEENS4_14SM90_TMA_STOREES22_S24_S24_EEEvvEEEEvNT_6ParamsE,"",@"SHT_CUDA_INFO"
	.sectionflags	@""
	.align	4


	//----- nvinfo : EIATTR_CUDA_API_VERSION
	.align		4
        /*0000*/ 	.byte	0x04, 0x37
        /*0002*/ 	.short	(.L_31 - .L_30)
.L_30:
        /*0004*/ 	.word	0x00000082


	//----- nvinfo : EIATTR_KPARAM_INFO
	.align		4
.L_31:
        /*0008*/ 	.byte	0x04, 0x17
        /*000a*/ 	.short	(.L_33 - .L_32)
.L_32:
        /*000c*/ 	.word	0x00000000
        /*0010*/ 	.short	0x0000
        /*0012*/ 	.short	0x0000
        /*0014*/ 	.byte	0x00, 0xf0, 0x01, 0x20


	//----- nvinfo : EIATTR_AT_ENTRY_FRAGMENTS
	.align		4
.L_33:
        /*0018*/ 	.byte	0x04, 0x4f
        /*001a*/ 	.short	(.L_35 - .L_34)


	//   ....[0]....
.L_34:
        /*001c*/ 	.word	0x00000006


	//----- nvinfo : EIATTR_RESERVED_SMEM_USED
	.align		4
.L_35:
        /*0020*/ 	.byte	0x01, 0x41
	.zero		2


	//----- nvinfo : EIATTR_SPARSE_MMA_MASK
	.align		4
        /*0024*/ 	.byte	0x03, 0x50
        /*0026*/ 	.short	0x0000


	//----- nvinfo : EIATTR_TCGEN05_1CTA_USED
	.align		4
        /*0028*/ 	.byte	0x01, 0x51
	.zero		2


	//----- nvinfo : EIATTR_MAXREG_COUNT
	.align		4
        /*002c*/ 	.byte	0x03, 0x1b
        /*002e*/ 	.short	0x00ff


	//----- nvinfo : EIATTR_NUM_BARRIERS
	.align		4
        /*0030*/ 	.byte	0x02, 0x4c
        /*0032*/ 	.byte	0x07
	.zero		1


	//----- nvinfo : EIATTR_EXTERNS
	.align		4
        /*0034*/ 	.byte	0x04, 0x0f
        /*0036*/ 	.short	(.L_37 - .L_36)


	//   ....[0]....
	.align		4
.L_36:
        /*0038*/ 	.word	index@(__assertfail)


	//----- nvinfo : EIATTR_MERCURY_ISA_VERSION
	.align		4
.L_37:
        /*003c*/ 	.byte	0x03, 0x5f
        /*003e*/ 	.short	0x0101


	//----- nvinfo : EIATTR_INT_WARP_WIDE_INSTR_OFFSETS
	.align		4
        /*0040*/ 	.byte	0x04, 0x31
        /*0042*/ 	.short	(.L_39 - .L_38)


	//   ....[0]....
.L_38:
        /*0044*/ 	.word	0x00003fe0


	//   ....[1]....
        /*0048*/ 	.word	0x00004010


	//   ....[2]....
        /*004c*/ 	.word	0x00004030


	//   ....[3]....
        /*0050*/ 	.word	0x00004c30


	//   ....[4]....
        /*0054*/ 	.word	0x00004d60


	//   ....[5]....
        /*0058*/ 	.word	0x00004df0


	//   ....[6]....
        /*005c*/ 	.word	0x00004e10


	//----- nvinfo : EIATTR_COOP_GROUP_MASK_REGIDS
	.align		4
.L_39:
        /*0060*/ 	.byte	0x04, 0x29
        /*0062*/ 	.short	(.L_41 - .L_40)


	//   ....[0]....
.L_40:
        /*0064*/ 	.word	0xffffffff


	//   ....[1]....
        /*0068*/ 	.word	0xffffffff


	//   ....[2]....
        /*006c*/ 	.word	0xffffffff


	//   ....[3]....
        /*0070*/ 	.word	0xffffffff


	//   ....[4]....
        /*0074*/ 	.word	0xffffffff


	//   ....[5]....
        /*0078*/ 	.word	0xffffffff


	//   ....[6]....
        /*007c*/ 	.word	0xffffffff


	//   ....[7]....
        /*0080*/ 	.word	0xffffffff


	//   ....[8]....
        /*0084*/ 	.word	0xffffffff


	//   ....[9]....
        /*0088*/ 	.word	0xffffffff


	//   ....[10]....
        /*008c*/ 	.word	0xffffffff


	//   ....[11]....
        /*0090*/ 	.word	0xffffffff


	//   ....[12]....
        /*0094*/ 	.word	0xffffffff


	//   ....[13]....
        /*0098*/ 	.word	0xffffffff


	//----- nvinfo : EIATTR_COOP_GROUP_INSTR_OFFSETS
	.align		4
.L_41:
        /*009c*/ 	.byte	0x04, 0x28
        /*009e*/ 	.short	(.L_43 - .L_42)


	//   ....[0]....
.L_42:
        /*00a0*/ 	.word	0x00000080


	//   ....[1]....
        /*00a4*/ 	.word	0x000004e0


	//   ....[2]....
        /*00a8*/ 	.word	0x000006a0


	//   ....[3]....
        /*00ac*/ 	.word	0x000007e0


	//   ....[4]....
        /*00b0*/ 	.word	0x000008e0


	//   ....[5]....
        /*00b4*/ 	.word	0x00000a50


	//   ....[6]....
        /*00b8*/ 	.word	0x00000bf0


	//   ....[7]....
        /*00bc*/ 	.word	0x00000da0


	//   ....[8]....
        /*00c0*/ 	.word	0x000020f0


	//   ....[9]....
        /*00c4*/ 	.word	0x00003020


	//   ....[10]....
        /*00c8*/ 	.word	0x00003230


	//   ....[11]....
        /*00cc*/ 	.word	0x00003260


	//   ....[12]....
        /*00d0*/ 	.word	0x00003ec0


	//   ....[13]....
        /*00d4*/ 	.word	0x000040f0


	//----- nvinfo : EIATTR_VRC_CTA_INIT_COUNT
	.align		4
.L_43:
        /*00d8*/ 	.byte	0x02, 0x4a
        /*00da*/ 	.byte	0x80
	.zero		1


	//----- nvinfo : EIATTR_SYSCALL_OFFSETS
	.align		4
        /*00dc*/ 	.byte	0x04, 0x46
        /*00de*/ 	.short	(.L_45 - .L_44)


	//   ....[0]....
.L_44:
        /*00e0*/ 	.word	0x000058a0


	//   ....[1]....
        /*00e4*/ 	.word	0x000059e0


	//   ....[2]....
        /*00e8*/ 	.word	0x000061b0


	//   ....[3]....
        /*00ec*/ 	.word	0x00006330


	//   ....[4]....
        /*00f0*/ 	.word	0x000064b0


	//----- nvinfo : EIATTR_MBARRIER_INSTR_OFFSETS
	.align		4
.L_45:
        /*00f4*/ 	.byte	0x04, 0x39
        /*00f6*/ 	.short	(.L_47 - .L_46)


	//   ....[0]....
.L_46:
        /*00f8*/ 	.word	0x000005f0
        /*00fc*/ 	.word	0x000000ff
        /*0100*/ 	.word	0x00000000
        /*0104*/ 	.short	0x0100
        /*0106*/ 	.byte	0x04
	.zero		1


	//   ....[1]....
        /*0108*/ 	.word	0x00000600
        /*010c*/ 	.word	0x000000ff
        /*0110*/ 	.word	0x00000028
        /*0114*/ 	.short	0x0100
        /*0116*/ 	.byte	0x04
	.zero		1


	//   ....[2]....
        /*0118*/ 	.word	0x00000610
        /*011c*/ 	.word	0x000000ff
        /*0120*/ 	.word	0x00000008
        /*0124*/ 	.short	0x0100
        /*0126*/ 	.byte	0x04
	.zero		1


	//   ....[3]....
        /*0128*/ 	.word	0x00000620
        /*012c*/ 	.word	0x000000ff
        /*0130*/ 	.word	0x00000030
        /*0134*/ 	.short	0x0100
        /*0136*/ 	.byte	0x04
	.zero		1


	//   ....[4]....
        /*0138*/ 	.word	0x00000630
        /*013c*/ 	.word	0x000000ff
        /*0140*/ 	.word	0x00000010
        /*0144*/ 	.short	0x0100
        /*0146*/ 	.byte	0x04
	.zero		1


	//   ....[5]....
        /*0148*/ 	.word	0x00000640
        /*014c*/ 	.word	0x000000ff
        /*0150*/ 	.word	0x00000038
        /*0154*/ 	.short	0x0100
        /*0156*/ 	.byte	0x04
	.zero		1


	//   ....[6]....
        /*0158*/ 	.word	0x00000650
        /*015c*/ 	.word	0x000000ff
        /*0160*/ 	.word	0x00000018
        /*0164*/ 	.short	0x0100
        /*0166*/ 	.byte	0x04
	.zero		1


	//   ....[7]....
        /*0168*/ 	.word	0x00000660
        /*016c*/ 	.word	0x000000ff
        /*0170*/ 	.word	0x00000040
        /*0174*/ 	.short	0x0100
        /*0176*/ 	.byte	0x04
	.zero		1


	//   ....[8]....
        /*0178*/ 	.word	0x00000670
        /*017c*/ 	.word	0x000000ff
        /*0180*/ 	.word	0x00000020
        /*0184*/ 	.short	0x0100
        /*0186*/ 	.byte	0x04
	.zero		1


	//   ....[9]....
        /*0188*/ 	.word	0x00000680
        /*018c*/ 	.word	0x000000ff
        /*0190*/ 	.word	0x00000048
        /*0194*/ 	.short	0x0100
        /*0196*/ 	.byte	0x04
	.zero		1


	//   ....[10]....
        /*0198*/ 	.word	0x000007b0
        /*019c*/ 	.word	0x000000ff
        /*01a0*/ 	.word	0x00000050
        /*01a4*/ 	.short	0x0100
        /*01a6*/ 	.byte	0x04
	.zero		1


	//   ....[11]....
        /*01a8*/ 	.word	0x000007c0
        /*01ac*/ 	.word	0x000000ff
        /*01b0*/ 	.word	0x00000058
        /*01b4*/ 	.short	0x0100
        /*01b6*/ 	.byte	0x04
	.zero		1


	//   ....[12]....
        /*01b8*/ 	.word	0x000008b0
        /*01bc*/ 	.word	0x000000ff
        /*01c0*/ 	.word	0x00000060
        /*01c4*/ 	.short	0x0100
        /*01c6*/ 	.byte	0x06
	.zero		1


	//   ....[13]....
        /*01c8*/ 	.word	0x000008c0
        /*01cc*/ 	.word	0x000000ff
        /*01d0*/ 	.word	0x00000068
        /*01d4*/ 	.short	0x0100
        /*01d6*/ 	.byte	0x06
	.zero		1


	//   ....[14]....
        /*01d8*/ 	.word	0x00000a00
        /*01dc*/ 	.word	0x000000ff
        /*01e0*/ 	.word	0x00000070
        /*01e4*/ 	.short	0x0100
        /*01e6*/ 	.byte	0x06
	.zero		1


	//   ....[15]....
        /*01e8*/ 	.word	0x00000a10
        /*01ec*/ 	.word	0x000000ff
        /*01f0*/ 	.word	0x00000080
        /*01f4*/ 	.short	0x0100
        /*01f6*/ 	.byte	0x06
	.zero		1


	//   ....[16]....
        /*01f8*/ 	.word	0x00000a20
        /*01fc*/ 	.word	0x000000ff
        /*0200*/ 	.word	0x00000078
        /*0204*/ 	.short	0x0100
        /*0206*/ 	.byte	0x06
	.zero		1


	//   ....[17]....
        /*0208*/ 	.word	0x00000a30
        /*020c*/ 	.word	0x000000ff
        /*0210*/ 	.word	0x00000088
        /*0214*/ 	.short	0x0100
        /*0216*/ 	.byte	0x06
	.zero		1


	//   ....[18]....
        /*0218*/ 	.word	0x00000b60
        /*021c*/ 	.word	0x000000ff
        /*0220*/ 	.word	0x00000090
        /*0224*/ 	.short	0x0100
        /*0226*/ 	.byte	0x04
	.zero		1


	//   ....[19]....
        /*0228*/ 	.word	0x00000b70
        /*022c*/ 	.word	0x000000ff
        /*0230*/ 	.word	0x000000b0
        /*0234*/ 	.short	0x0100
        /*0236*/ 	.byte	0x04
	.zero		1


	//   ....[20]....
        /*0238*/ 	.word	0x00000b80
        /*023c*/ 	.word	0x000000ff
        /*0240*/ 	.word	0x00000098
        /*0244*/ 	.short	0x0100
        /*0246*/ 	.byte	0x04
	.zero		1


	//   ....[21]....
        /*0248*/ 	.word	0x00000b90
        /*024c*/ 	.word	0x000000ff
        /*0250*/ 	.word	0x000000b8
        /*0254*/ 	.short	0x0100
        /*0256*/ 	.byte	0x04
	.zero		1


	//   ....[22]....
        /*0258*/ 	.word	0x00000ba0
        /*025c*/ 	.word	0x000000ff
        /*0260*/ 	.word	0x000000a0
        /*0264*/ 	.short	0x0100
        /*0266*/ 	.byte	0x04
	.zero		1


	//   ....[23]....
        /*0268*/ 	.word	0x00000bb0
        /*026c*/ 	.word	0x000000ff
        /*0270*/ 	.word	0x000000c0
        /*0274*/ 	.short	0x0100
        /*0276*/ 	.byte	0x04
	.zero		1


	//   ....[24]....
        /*0278*/ 	.word	0x00000bc0
        /*027c*/ 	.word	0x000000ff
        /*0280*/ 	.word	0x000000a8
        /*0284*/ 	.short	0x0100
        /*0286*/ 	.byte	0x04
	.zero		1


	//   ....[25]....
        /*0288*/ 	.word	0x00000bd0
        /*028c*/ 	.word	0x000000ff
        /*0290*/ 	.word	0x000000c8
        /*0294*/ 	.short	0x0100
        /*0296*/ 	.byte	0x04
	.zero		1


	//   ....[26]....
        /*0298*/ 	.word	0x00000cc0
        /*029c*/ 	.word	0x000000ff
        /*02a0*/ 	.word	0x000000d0
        /*02a4*/ 	.short	0x0100
        /*02a6*/ 	.byte	0x04
	.zero		1


	//   ....[27]....
        /*02a8*/ 	.word	0x00000cd0
        /*02ac*/ 	.word	0x000000ff
        /*02b0*/ 	.word	0x000000e0
        /*02b4*/ 	.short	0x0100
        /*02b6*/ 	.byte	0x04
	.zero		1


	//   ....[28]....
        /*02b8*/ 	.word	0x00000ce0
        /*02bc*/ 	.word	0x000000ff
        /*02c0*/ 	.word	0x000000d8
        /*02c4*/ 	.short	0x0100
        /*02c6*/ 	.byte	0x04
	.zero		1


	//   ....[29]....
        /*02c8*/ 	.word	0x00000cf0
        /*02cc*/ 	.word	0x000000ff
        /*02d0*/ 	.word	0x000000e8
        /*02d4*/ 	.short	0x0100
        /*02d6*/ 	.byte	0x04
	.zero		1


	//   ....[30]....
        /*02d8*/ 	.word	0x000017f0
        /*02dc*/ 	.word	0x00000000
        /*02e0*/ 	.word	0x000000e0
        /*02e4*/ 	.short	0x010a
        /*02e6*/ 	.byte	0xff
	.zero		1


	//   ....[31]....
        /*02e8*/ 	.word	0x00001820
        /*02ec*/ 	.word	0x00000000
        /*02f0*/ 	.word	0x000000d0
        /*02f4*/ 	.short	0x0101
        /*02f6*/ 	.byte	0xff
	.zero		1


	//   ....[32]....
        /*02f8*/ 	.word	0x000018f0
        /*02fc*/ 	.word	0x000000ff
        /*0300*/ 	.word	0x00000028
        /*0304*/ 	.short	0x010a
        /*0306*/ 	.byte	0x04
	.zero		1


	//   ....[33]....
        /*0308*/ 	.word	0x00001970
        /*030c*/ 	.word	0x000000ff
        /*0310*/ 	.word	0x00000028
        /*0314*/ 	.short	0x010a
        /*0316*/ 	.byte	0x21
	.zero		1


	//   ....[34]....
        /*0318*/ 	.word	0x00001b00
        /*031c*/ 	.word	0x000000ff
        /*0320*/ 	.word	0x00000028
        /*0324*/ 	.short	0x010a
        /*0326*/ 	.byte	0x05
	.zero		1


	//   ....[35]....
        /*0328*/ 	.word	0x00001cf0
        /*032c*/ 	.word	0x000000ff
        /*0330*/ 	.word	0x00000068
        /*0334*/ 	.short	0x0101
        /*0336*/ 	.byte	0x0d
	.zero		1


	//   ....[36]....
        /*0338*/ 	.word	0x00001d10
        /*033c*/ 	.word	0x000000ff
        /*0340*/ 	.word	0x00000028
        /*0344*/ 	.short	0x010a
        /*0346*/ 	.byte	0x04
	.zero		1


	//   ....[37]....
        /*0348*/ 	.word	0x00001d90
        /*034c*/ 	.word	0x000000ff
        /*0350*/ 	.word	0x00000028
        /*0354*/ 	.short	0x010a
        /*0356*/ 	.byte	0x21
	.zero		1


	//   ....[38]....
        /*0358*/ 	.word	0x00001f20
        /*035c*/ 	.word	0x000000ff
        /*0360*/ 	.word	0x00000028
        /*0364*/ 	.short	0x010a
        /*0366*/ 	.byte	0x05
	.zero		1


	//   ....[39]....
        /*0368*/ 	.word	0x00002120
        /*036c*/ 	.word	0x00000003
        /*0370*/ 	.word	0x00000070
        /*0374*/ 	.short	0x010a
        /*0376*/ 	.byte	0xff
	.zero		1


	//   ....[40]....
        /*0378*/ 	.word	0x00002270
        /*037c*/ 	.word	0x00000000
        /*0380*/ 	.word	0x00000000
        /*0384*/ 	.short	0x0101
        /*0386*/ 	.byte	0xff
	.zero		1


	//   ....[41]....
        /*0388*/ 	.word	0x00002810
        /*038c*/ 	.word	0x000000ff
        /*0390*/ 	.word	0x00000000
        /*0394*/ 	.short	0x010a
        /*0396*/ 	.byte	0x04
	.zero		1


	//   ....[42]....
        /*0398*/ 	.word	0x000028a0
        /*039c*/ 	.word	0x000000ff
        /*03a0*/ 	.word	0x00000000
        /*03a4*/ 	.short	0x010a
        /*03a6*/ 	.byte	0x05
	.zero		1


	//   ....[43]....
        /*03a8*/ 	.word	0x00002930
        /*03ac*/ 	.word	0x000000ff
        /*03b0*/ 	.word	0x00000000
        /*03b4*/ 	.short	0x010a
        /*03b6*/ 	.byte	0x05
	.zero		1


	//   ....[44]....
        /*03b8*/ 	.word	0x000029c0
        /*03bc*/ 	.word	0x000000ff
        /*03c0*/ 	.word	0x00000000
        /*03c4*/ 	.short	0x010a
        /*03c6*/ 	.byte	0x05
	.zero		1


	//   ....[45]....
        /*03c8*/ 	.word	0x00002a60
        /*03cc*/ 	.word	0x00000000
        /*03d0*/ 	.word	0x00000000
        /*03d4*/ 	.short	0x010a
        /*03d6*/ 	.byte	0xff
	.zero		1


	//   ....[46]....
        /*03d8*/ 	.word	0x00002b80
        /*03dc*/ 	.word	0x00000002
        /*03e0*/ 	.word	0x000000d0
        /*03e4*/ 	.short	0x010a
        /*03e6*/ 	.byte	0xff
	.zero		1


	//   ....[47]....
        /*03e8*/ 	.word	0x00002bf0
        /*03ec*/ 	.word	0x00000002
        /*03f0*/ 	.word	0x00000000
        /*03f4*/ 	.short	0x0101
        /*03f6*/ 	.byte	0xff
	.zero		1


	//   ....[48]....
        /*03f8*/ 	.word	0x00002c10
        /*03fc*/ 	.word	0x000000ff
        /*0400*/ 	.word	0x00000080
        /*0404*/ 	.short	0x010a
        /*0406*/ 	.byte	0x04
	.zero		1


	//   ....[49]....
        /*0408*/ 	.word	0x00002d30
        /*040c*/ 	.word	0x00000002
        /*0410*/ 	.word	0x00000070
        /*0414*/ 	.short	0x010a
        /*0416*/ 	.byte	0xff
	.zero		1


	//   ....[50]....
        /*0418*/ 	.word	0x00002e30
        /*041c*/ 	.word	0x00000002
        /*0420*/ 	.word	0x00000000
        /*0424*/ 	.short	0x0101
        /*0426*/ 	.byte	0xff
	.zero		1


	//   ....[51]....
        /*0428*/ 	.word	0x00002ec0
        /*042c*/ 	.word	0x000000ff
        /*0430*/ 	.word	0x00000080
        /*0434*/ 	.short	0x0106
        /*0436*/ 	.byte	0x04
	.zero		1


	//   ....[52]....
        /*0438*/ 	.word	0x00002ee0
        /*043c*/ 	.word	0x000000ff
        /*0440*/ 	.word	0x00000080
        /*0444*/ 	.short	0x010a
        /*0446*/ 	.byte	0x04
	.zero		1


	//   ....[53]....
        /*0448*/ 	.word	0x00002f70
        /*044c*/ 	.word	0x000000ff
        /*0450*/ 	.word	0x00000080
        /*0454*/ 	.short	0x0106
        /*0456*/ 	.byte	0x07
	.zero		1


	//   ....[54]....
        /*0458*/ 	.word	0x00002fb0
        /*045c*/ 	.word	0x00000000
        /*0460*/ 	.word	0x00000080
        /*0464*/ 	.short	0x010a
        /*0466*/ 	.byte	0xff
	.zero		1


	//   ....[55]....
        /*0468*/ 	.word	0x00003580
        /*046c*/ 	.word	0x00000000
        /*0470*/ 	.word	0x00000070
        /*0474*/ 	.short	0x010a
        /*0476*/ 	.byte	0xff
	.zero		1


	//   ....[56]....
        /*0478*/ 	.word	0x00003680
        /*047c*/ 	.word	0x00000003
        /*0480*/ 	.word	0x00000000
        /*0484*/ 	.short	0x0101
        /*0486*/ 	.byte	0xff
	.zero		1


	//   ....[57]....
        /*0488*/ 	.word	0x00003690
        /*048c*/ 	.word	0x000000ff
        /*0490*/ 	.word	0x00000000
        /*0494*/ 	.short	0x010a
        /*0496*/ 	.byte	0x05
	.zero		1


	//   ....[58]....
        /*0498*/ 	.word	0x00003700
        /*049c*/ 	.word	0x000000ff
        /*04a0*/ 	.word	0x000000b0
        /*04a4*/ 	.short	0x010a
        /*04a6*/ 	.byte	0x2f
	.zero		1


	//   ....[59]....
        /*04a8*/ 	.word	0x000037d0
        /*04ac*/ 	.word	0x000000ff
        /*04b0*/ 	.word	0x00000000
        /*04b4*/ 	.short	0x010a
        /*04b6*/ 	.byte	0x07
	.zero		1


	//   ....[60]....
        /*04b8*/ 	.word	0x00003910
        /*04bc*/ 	.word	0x000000ff
        /*04c0*/ 	.word	0x00000000
        /*04c4*/ 	.short	0x010a
        /*04c6*/ 	.byte	0x06
	.zero		1


	//   ....[61]....
        /*04c8*/ 	.word	0x00003cf0
        /*04cc*/ 	.word	0x000000ff
        /*04d0*/ 	.word	0x00000000
        /*04d4*/ 	.short	0x010a
        /*04d6*/ 	.byte	0x04
	.zero		1


	//   ....[62]....
        /*04d8*/ 	.word	0x00003d80
        /*04dc*/ 	.word	0x000000ff
        /*04e0*/ 	.word	0x00000000
        /*04e4*/ 	.short	0x010a
        /*04e6*/ 	.byte	0x05
	.zero		1


	//   ....[63]....
        /*04e8*/ 	.word	0x00003e10
        /*04ec*/ 	.word	0x000000ff
        /*04f0*/ 	.word	0x00000000
        /*04f4*/ 	.short	0x010a
        /*04f6*/ 	.byte	0x05
	.zero		1


	//   ....[64]....
        /*04f8*/ 	.word	0x00003ea0
        /*04fc*/ 	.word	0x000000ff
        /*0500*/ 	.word	0x00000000
        /*0504*/ 	.short	0x010a
        /*0506*/ 	.byte	0x04
	.zero		1


	//   ....[65]....
        /*0508*/ 	.word	0x00004390
        /*050c*/ 	.word	0x00000003
        /*0510*/ 	.word	0x00000070
        /*0514*/ 	.short	0x010a
        /*0516*/ 	.byte	0xff
	.zero		1


	//   ....[66]....
        /*0518*/ 	.word	0x00004500
        /*051c*/ 	.word	0x00000000
        /*0520*/ 	.word	0x00000000
        /*0524*/ 	.short	0x0101
        /*0526*/ 	.byte	0xff
	.zero		1


	//   ....[67]....
        /*0528*/ 	.word	0x000049c0
        /*052c*/ 	.word	0x000000ff
        /*0530*/ 	.word	0x00000068
        /*0534*/ 	.short	0x010a
        /*0536*/ 	.byte	0x15
	.zero		1


	//   ....[68]....
        /*0538*/ 	.word	0x00004b50
        /*053c*/ 	.word	0x000000ff
        /*0540*/ 	.word	0x00000058
        /*0544*/ 	.short	0x010a
        /*0546*/ 	.byte	0x15
	.zero		1


	//   ....[69]....
        /*0548*/ 	.word	0x00004e30
        /*054c*/ 	.word	0x000000ff
        /*0550*/ 	.word	0x00000050
        /*0554*/ 	.short	0x010b
        /*0556*/ 	.byte	0x15
	.zero		1


	//   ....[70]....
        /*0558*/ 	.word	0x00004e40
        /*055c*/ 	.word	0x000000ff
        /*0560*/ 	.word	0x00000000
        /*0564*/ 	.short	0x0101
        /*0566*/ 	.byte	0x30
	.zero		1


	//   ....[71]....
        /*0568*/ 	.word	0x00004e80
        /*056c*/ 	.word	0x00000000
        /*0570*/ 	.word	0x00000058
        /*0574*/ 	.short	0x010a
        /*0576*/ 	.byte	0xff
	.zero		1


	//   ....[72]....
        /*0578*/ 	.word	0x00005160
        /*057c*/ 	.word	0x00000008
        /*0580*/ 	.word	0x00000070
        /*0584*/ 	.short	0x010a
        /*0586*/ 	.byte	0xff
	.zero		1


	//   ....[73]....
        /*0588*/ 	.word	0x000052e0
        /*058c*/ 	.word	0x00000000
        /*0590*/ 	.word	0x00000000
        /*0594*/ 	.short	0x0101
        /*0596*/ 	.byte	0xff
	.zero		1


	//   ....[74]....
        /*0598*/ 	.word	0x00005d60
        /*059c*/ 	.word	0x000000ff
        /*05a0*/ 	.word	0x00000050
        /*05a4*/ 	.short	0x010a
        /*05a6*/ 	.byte	0x2c
	.zero		1


	//   ....[75]....
        /*05a8*/ 	.word	0x00005d70
        /*05ac*/ 	.word	0x00000011
        /*05b0*/ 	.word	0x00000090
        /*05b4*/ 	.short	0x010a
        /*05b6*/ 	.byte	0xff
	.zero		1


	//   ....[76]....
        /*05b8*/ 	.word	0x00005ee0
        /*05bc*/ 	.word	0x000000ff
        /*05c0*/ 	.word	0x00000050
        /*05c4*/ 	.short	0x010a
        /*05c6*/ 	.byte	0x2c
	.zero		1


	//   ....[77]....
        /*05c8*/ 	.word	0x00005fd0
        /*05cc*/ 	.word	0x000000ff
        /*05d0*/ 	.word	0x00000000
        /*05d4*/ 	.short	0x0101
        /*05d6*/ 	.byte	0x04
	.zero		1


	//   ....[78]....
        /*05d8*/ 	.word	0x00006090
        /*05dc*/ 	.word	0x00000011
        /*05e0*/ 	.word	0x00000090
        /*05e4*/ 	.short	0x010a
        /*05e6*/ 	.byte	0xff
	.zero		1


	//   ....[79]....
        /*05e8*/ 	.word	0x000071e0
        /*05ec*/ 	.word	0x000000ff
        /*05f0*/ 	.word	0x00000000
        /*05f4*/ 	.short	0x0101
        /*05f6*/ 	.byte	0x04
	.zero		1


	//   ....[80]....
        /*05f8*/ 	.word	0x00007530
        /*05fc*/ 	.word	0x00000000
        /*0600*/ 	.word	0x000000e0
        /*0604*/ 	.short	0x010a
        /*0606*/ 	.byte	0xff
	.zero		1


	//   ....[81]....
        /*0608*/ 	.word	0x00007590
        /*060c*/ 	.word	0x00000000
        /*0610*/ 	.word	0x00000028
        /*0614*/ 	.short	0x010a
        /*0616*/ 	.byte	0xff
	.zero		1


	//   ....[82]....
        /*0618*/ 	.word	0x000075f0
        /*061c*/ 	.word	0x00000000
        /*0620*/ 	.word	0x00000028
        /*0624*/ 	.short	0x010a
        /*0626*/ 	.byte	0xff
	.zero		1


	//   ....[83]....
        /*0628*/ 	.word	0x00007640
        /*062c*/ 	.word	0x00000003
        /*0630*/ 	.word	0x00000070
        /*0634*/ 	.short	0x010a
        /*0636*/ 	.byte	0xff
	.zero		1


	//   ....[84]....
        /*0638*/ 	.word	0x000076a0
        /*063c*/ 	.word	0x00000000
        /*0640*/ 	.word	0x00000000
        /*0644*/ 	.short	0x010a
        /*0646*/ 	.byte	0xff
	.zero		1


	//   ....[85]....
        /*0648*/ 	.word	0x00007700
        /*064c*/ 	.word	0x00000000
        /*0650*/ 	.word	0x00000000
        /*0654*/ 	.short	0x010a
        /*0656*/ 	.byte	0xff
	.zero		1


	//   ....[86]....
        /*0658*/ 	.word	0x00007760
        /*065c*/ 	.word	0x00000000
        /*0660*/ 	.word	0x00000000
        /*0664*/ 	.short	0x010a
        /*0666*/ 	.byte	0xff
	.zero		1


	//   ....[87]....
        /*0668*/ 	.word	0x000077c0
        /*066c*/ 	.word	0x00000000
        /*0670*/ 	.word	0x00000000
        /*0674*/ 	.short	0x010a
        /*0676*/ 	.byte	0xff
	.zero		1


	//   ....[88]....
        /*0678*/ 	.word	0x00007810
        /*067c*/ 	.word	0x00000002
        /*0680*/ 	.word	0x000000d0
        /*0684*/ 	.short	0x010a
        /*0686*/ 	.byte	0xff
	.zero		1


	//   ....[89]....
        /*0688*/ 	.word	0x00007870
        /*068c*/ 	.word	0x00000002
        /*0690*/ 	.word	0x00000080
        /*0694*/ 	.short	0x010a
        /*0696*/ 	.byte	0xff
	.zero		1


	//   ....[90]....
        /*0698*/ 	.word	0x000078c0
        /*069c*/ 	.word	0x00000002
        /*06a0*/ 	.word	0x00000070
        /*06a4*/ 	.short	0x010a
        /*06a6*/ 	.byte	0xff
	.zero		1


	//   ....[91]....
        /*06a8*/ 	.word	0x00007920
        /*06ac*/ 	.word	0x00000000
        /*06b0*/ 	.word	0x00000080
        /*06b4*/ 	.short	0x010a
        /*06b6*/ 	.byte	0xff
	.zero		1


	//   ....[92]....
        /*06b8*/ 	.word	0x00007970
        /*06bc*/ 	.word	0x00000000
        /*06c0*/ 	.word	0x00000070
        /*06c4*/ 	.short	0x010a
        /*06c6*/ 	.byte	0xff
	.zero		1


	//   ....[93]....
        /*06c8*/ 	.word	0x000079d0
        /*06cc*/ 	.word	0x00000002
        /*06d0*/ 	.word	0x000000b0
        /*06d4*/ 	.short	0x010a
        /*06d6*/ 	.byte	0xff
	.zero		1


	//   ....[94]....
        /*06d8*/ 	.word	0x00007a30
        /*06dc*/ 	.word	0x00000000
        /*06e0*/ 	.word	0x00000000
        /*06e4*/ 	.short	0x010a
        /*06e6*/ 	.byte	0xff
	.zero		1


	//   ....[95]....
        /*06e8*/ 	.word	0x00007a90
        /*06ec*/ 	.word	0x00000000
        /*06f0*/ 	.word	0x00000000
        /*06f4*/ 	.short	0x010a
        /*06f6*/ 	.byte	0xff
	.zero		1


	//   ....[96]....
        /*06f8*/ 	.word	0x00007af0
        /*06fc*/ 	.word	0x00000000
        /*0700*/ 	.word	0x00000000
        /*0704*/ 	.short	0x010a
        /*0706*/ 	.byte	0xff
	.zero		1


	//   ....[97]....
        /*0708*/ 	.word	0x00007b50
        /*070c*/ 	.word	0x00000000
        /*0710*/ 	.word	0x00000000
        /*0714*/ 	.short	0x010a
        /*0716*/ 	.byte	0xff
	.zero		1


	//   ....[98]....
        /*0718*/ 	.word	0x00007bb0
        /*071c*/ 	.word	0x00000000
        /*0720*/ 	.word	0x00000000
        /*0724*/ 	.short	0x010a
        /*0726*/ 	.byte	0xff
	.zero		1


	//   ....[99]....
        /*0728*/ 	.word	0x00007c00
        /*072c*/ 	.word	0x00000003
        /*0730*/ 	.word	0x00000070
        /*0734*/ 	.short	0x010a
        /*0736*/ 	.byte	0xff
	.zero		1


	//   ....[100]....
        /*0738*/ 	.word	0x00007c60
        /*073c*/ 	.word	0x00000000
        /*0740*/ 	.word	0x00000068
        /*0744*/ 	.short	0x010a
        /*0746*/ 	.byte	0xff
	.zero		1


	//   ....[101]....
        /*0748*/ 	.word	0x00007cc0
        /*074c*/ 	.word	0x00000000
        /*0750*/ 	.word	0x00000058
        /*0754*/ 	.short	0x010a
        /*0756*/ 	.byte	0xff
	.zero		1


	//   ....[102]....
        /*0758*/ 	.word	0x00007d10
        /*075c*/ 	.word	0x00000008
        /*0760*/ 	.word	0x00000070
        /*0764*/ 	.short	0x010a
        /*0766*/ 	.byte	0xff
	.zero		1


	//   ....[103]....
        /*0768*/ 	.word	0x00007d70
        /*076c*/ 	.word	0x00000000
        /*0770*/ 	.word	0x00000050
        /*0774*/ 	.short	0x010a
        /*0776*/ 	.byte	0xff
	.zero		1


	//   ....[104]....
        /*0778*/ 	.word	0x00007dc0
        /*077c*/ 	.word	0x00000011
        /*0780*/ 	.word	0x00000090
        /*0784*/ 	.short	0x010a
        /*0786*/ 	.byte	0xff
	.zero		1


	//----- nvinfo : EIATTR_NUM_MBARRIERS
	.align		4
.L_47:
        /*0788*/ 	.byte	0x03, 0x38
        /*078a*/ 	.short	0x001e


	//----- nvinfo : EIATTR_EXIT_INSTR_OFFSETS
	.align		4
        /*078c*/ 	.byte	0x04, 0x1c
        /*078e*/ 	.short	(.L_49 - .L_48)


	//   ....[0]....
.L_48:
        /*0790*/ 	.word	0x00002a90


	//   ....[1]....
        /*0794*/ 	.word	0x00002f80


	//   ....[2]....
        /*0798*/ 	.word	0x00002fe0


	//   ....[3]....
        /*079c*/ 	.word	0x00004100


	//   ....[4]....
        /*07a0*/ 	.word	0x00004eb0


	//   ....[5]....
        /*07a4*/ 	.word	0x00004ef0


	//   ....[6]....
        /*07a8*/ 	.word	0x00007520


	//----- nvinfo : EIATTR_MAX_THREADS
	.align		4
.L_49:
        /*07ac*/ 	.byte	0x04, 0x05
        /*07ae*/ 	.short	(.L_51 - .L_50)
.L_50:
        /*07b0*/ 	.word	0x00000100
        /*07b4*/ 	.word	0x00000001
        /*07b8*/ 	.word	0x00000001


	//----- nvinfo : EIATTR_CRS_STACK_SIZE
	.align		4
.L_51:
        /*07bc*/ 	.byte	0x04, 0x1e
        /*07be*/ 	.short	(.L_53 - .L_52)
.L_52:
        /*07c0*/ 	.word	0x00000000


	//----- nvinfo : EIATTR_CBANK_PARAM_SIZE
	.align		4
.L_53:
        /*07c4*/ 	.byte	0x03, 0x19
        /*07c6*/ 	.short	0x0800


	//----- nvinfo : EIATTR_PARAM_CBANK
	.align		4
        /*07c8*/ 	.byte	0x04, 0x0a
        /*07ca*/ 	.short	(.L_55 - .L_54)
	.align		4
.L_54:
        /*07cc*/ 	.word	index@(.nv.constant0._ZN7cutlass13device_kernelINS_4gemm6kernel13GemmUniversalIN4cute5tupleIJiiiiEEENS1_10collective13CollectiveMmaINS1_35MainloopSm100TmaUmmaWarpSpecializedILi5ELi2ELi4ENS5_IJNS4_1CILi2EEENSA_ILi1EEESC_EEEEENS5_IJNSA_ILi64EEENSA_ILi96EEENSA_ILi256EEEEEEaNS5_IJlSC_lEEEaSJ_NS4_8TiledMMAINS4_8MMA_AtomIJNS4_15SM100_MMA_S8_SSIaaiLi64ELi96ELNS4_4UMMA5MajorE0ELSO_0ELNSN_8SaturateE0EEEEEENS4_6LayoutINS5_IJSC_SC_SC_EEENS5_IJNSA_ILi0EEESU_SU_EEEEENS5_IJNS4_10UnderscoreESX_SX_EEEEENS4_13SM90_TMA_LOADENS4_14ComposedLayoutINS4_7SwizzleILi3ELi4ELi3EEENS4_18smem_ptr_flag_bitsILi8EEENSS_INS5_IJNSA_ILi8EEENSA_ILi128EEEEEENS5_IJS17_SC_EEEEEEEvNS4_8identityENS4_23SM90_TMA_LOAD_MULTICASTES1B_vS1C_EENS_8epilogue10collective18CollectiveEpilogueINS1F_23Sm100TmaWarpSpecializedILi1ELi1ELi48ELb0ELb0EEEJSI_NS5_IJNSS_ISF_SC_EENSS_ISG_SC_EEEEEaSJ_aSJ_NS1F_6fusion15FusionCallbacksIS1J_NS1N_17LinearCombinationIaiaiLNS_15FloatRoundStyleE2EEESI_S1M_JEEENS4_5SM1004TMEM4LOAD26SM100_TMEM_LOAD_16dp32b16xES10_NS11_INS12_ILi1ELi4ELi3EEES15_NSS_INS5_IJS16_NSA_ILi32EEEEEENS5_IJS1Y_SC_EEEEEEENS4_39AutoVectorizingCopyWithAssumedAlignmentILi128EEENS4_14SM90_TMA_STOREES22_S24_S24_EEEvvEEEEvNT_6ParamsE)
        /*07d0*/ 	.short	0x0380
        /*07d2*/ 	.short	0x0800


	//----- nvinfo : EIATTR_SW_WAR
	.align		4
.L_55:
        /*07d4*/ 	.byte	0x04, 0x36
        /*07d6*/ 	.short	(.L_57 - .L_56)
.L_56:
        /*07d8*/ 	.word	0x00000008
.L_57:


//--------------------- .nv.callgraph             --------------------------
	.section	.nv.callgraph,"",@"SHT_CUDA_CALLGRAPH"
	.align	4
	.sectionentsize	8
	.align		4
        /*0000*/ 	.word	0x00000000
	.align		4
        /*0004*/ 	.word	0xffffffff
	.align		4
        /*0008*/ 	.word	index@(_ZN7cutlass13device_kernelINS_4gemm6kernel13GemmUniversalIN4cute5tupleIJiiiiEEENS1_10collective13CollectiveMmaINS1_35MainloopSm100TmaUmmaWarpSpecializedILi5ELi2ELi4ENS5_IJNS4_1CILi2EEENSA_ILi1EEESC_EEEEENS5_IJNSA_ILi64EEENSA_ILi96EEENSA_ILi256EEEEEEaNS5_IJlSC_lEEEaSJ_NS4_8TiledMMAINS4_8MMA_AtomIJNS4_15SM100_MMA_S8_SSIaaiLi64ELi96ELNS4_4UMMA5MajorE0ELSO_0ELNSN_8SaturateE0EEEEEENS4_6LayoutINS5_IJSC_SC_SC_EEENS5_IJNSA_ILi0EEESU_SU_EEEEENS5_IJNS4_10UnderscoreESX_SX_EEEEENS4_13SM90_TMA_LOADENS4_14ComposedLayoutINS4_7SwizzleILi3ELi4ELi3EEENS4_18smem_ptr_flag_bitsILi8EEENSS_INS5_IJNSA_ILi8EEENSA_ILi128EEEEEENS5_IJS17_SC_EEEEEEEvNS4_8identityENS4_23SM90_TMA_LOAD_MULTICASTES1B_vS1C_EENS_8epilogue10collective18CollectiveEpilogueINS1F_23Sm100TmaWarpSpecializedILi1ELi1ELi48ELb0ELb0EEEJSI_NS5_IJNSS_ISF_SC_EENSS_ISG_SC_EEEEEaSJ_aSJ_NS1F_6fusion15FusionCallbacksIS1J_NS1N_17LinearCombinationIaiaiLNS_15FloatRoundStyleE2EEESI_S1M_JEEENS4_5SM1004TMEM4LOAD26SM100_TMEM_LOAD_16dp32b16xES10_NS11_INS12_ILi1ELi4ELi3EEES15_NSS_INS5_IJS16_NSA_ILi32EEEEEENS5_IJS1Y_SC_EEEEEEENS4_39AutoVectorizingCopyWithAssumedAlignmentILi128EEENS4_14SM90_TMA_STOREES22_S24_S24_EEEvvEEEEvNT_6ParamsE)
	.align		4
        /*000c*/ 	.word	index@(__assertfail)
	.align		4
        /*0010*/ 	.word	0x00000000
	.align		4
        /*0014*/ 	.word	0xfffffffe
	.align		4
        /*0018*/ 	.word	0x00000000
	.align		4
        /*001c*/ 	.word	0xfffffffd
	.align		4
        /*0020*/ 	.word	0x00000000
	.align		4
        /*0024*/ 	.word	0xfffffffc


//--------------------- .nv.constant4             --------------------------
	.section	.nv.constant4,"a",@progbits
	.align	8
	.align		8
.nv.constant4:
        /*0000*/ 	.dword	__assertfail
	.align		8
        /*0008*/ 	.dword	__unnamed_1
	.align		8
        /*0010*/ 	.dword	__unnamed_2
	.align		8
        /*0018*/ 	.dword	_ZN40_INTERNAL_99aacb29_4_k_cu_c8ae7f41_190474cuda3std3__45__cpo5beginE
	.align		8
        /*0020*/ 	.dword	_ZN40_INTERNAL_99aacb29_4_k_cu_c8ae7f41_190474cuda3std3__45__cpo3endE
	.align		8
        /*0028*/ 	.dword	_ZN40_INTERNAL_99aacb29_4_k_cu_c8ae7f41_190474cuda3std3__45__cpo6cbeginE
	.align		8
        /*0030*/ 	.dword	_ZN40_INTERNAL_99aacb29_4_k_cu_c8ae7f41_190474cuda3std3__45__cpo4cendE
	.align		8
        /*0038*/ 	.dword	_ZN40_INTERNAL_99aacb29_4_k_cu_c8ae7f41_190474cuda3std3__442_GLOBAL__N__99aacb29_4_k_cu_c8ae7f41_190476ignoreE
	.align		8
        /*0040*/ 	.dword	_ZN40_INTERNAL_99aacb29_4_k_cu_c8ae7f41_190474cuda3std3__419piecewise_constructE
	.align		8
        /*0048*/ 	.dword	_ZN40_INTERNAL_99aacb29_4_k_cu_c8ae7f41_190474cuda3std3__48in_placeE
	.align		8
        /*0050*/ 	.dword	_ZN40_INTERNAL_99aacb29_4_k_cu_c8ae7f41_190474cuda3std6ranges3__45__cpo4swapE
	.align		8
        /*0058*/ 	.dword	_ZN40_INTERNAL_99aacb29_4_k_cu_c8ae7f41_190474cuda3std6ranges3__45__cpo9iter_moveE
	.align		8
        /*0060*/ 	.dword	_ZN40_INTERNAL_99aacb29_4_k_cu_c8ae7f41_190474cute7productE
	.align		8
        /*0068*/ 	.dword	_ZN40_INTERNAL_99aacb29_4_k_cu_c8ae7f41_190474cute1_E
	.align		8
        /*0070*/ 	.dword	$str$25
	.align		8
        /*0078*/ 	.dword	$str$26
	.align		8
        /*0080*/ 	.dword	$str$27
	.align		8
        /*0088*/ 	.dword	$str$28


//--------------------- .text._ZN7cutlass13device_kernelINS_4gemm6kernel13GemmUniversalIN4cute5tupleIJiiiiEEENS1_10collective13CollectiveMmaINS1_35MainloopSm100TmaUmmaWarpSpecializedILi5ELi2ELi4ENS5_IJNS4_1CILi2EEENSA_ILi1EEESC_EEEEENS5_IJNSA_ILi64EEENSA_ILi96EEENSA_ILi256EEEEEEaNS5_IJlSC_lEEEaSJ_NS4_8TiledMMAINS4_8MMA_AtomIJNS4_15SM100_MMA_S8_SSIaaiLi64ELi96ELNS4_4UMMA5MajorE0ELSO_0ELNSN_8SaturateE0EEEEEENS4_6LayoutINS5_IJSC_SC_SC_EEENS5_IJNSA_ILi0EEESU_SU_EEEEENS5_IJNS4_10UnderscoreESX_SX_EEEEENS4_13SM90_TMA_LOADENS4_14ComposedLayoutINS4_7SwizzleILi3ELi4ELi3EEENS4_18smem_ptr_flag_bitsILi8EEENSS_INS5_IJNSA_ILi8EEENSA_ILi128EEEEEENS5_IJS17_SC_EEEEEEEvNS4_8identityENS4_23SM90_TMA_LOAD_MULTICASTES1B_vS1C_EENS_8epilogue10collective18CollectiveEpilogueINS1F_23Sm100TmaWarpSpecializedILi1ELi1ELi48ELb0ELb0EEEJSI_NS5_IJNSS_ISF_SC_EENSS_ISG_SC_EEEEEaSJ_aSJ_NS1F_6fusion15FusionCallbacksIS1J_NS1N_17LinearCombinationIaiaiLNS_15FloatRoundStyleE2EEESI_S1M_JEEENS4_5SM1004TMEM4LOAD26SM100_TMEM_LOAD_16dp32b16xES10_NS11_INS12_ILi1ELi4ELi3EEES15_NSS_INS5_IJS16_NSA_ILi32EEEEEENS5_IJS1Y_SC_EEEEEEENS4_39AutoVectorizingCopyWithAssumedAlignmentILi128EEENS4_14SM90_TMA_STOREES22_S24_S24_EEEvvEEEEvNT_6ParamsE --------------------------
	.section	.text._ZN7cutlass13device_kernelINS_4gemm6kernel13GemmUniversalIN4cute5tupleIJiiiiEEENS1_10collective13CollectiveMmaINS1_35MainloopSm100TmaUmmaWarpSpecializedILi5ELi2ELi4ENS5_IJNS4_1CILi2EEENSA_ILi1EEESC_EEEEENS5_IJNSA_ILi64EEENSA_ILi96EEENSA_ILi256EEEEEEaNS5_IJlSC_lEEEaSJ_NS4_8TiledMMAINS4_8MMA_AtomIJNS4_15SM100_MMA_S8_SSIaaiLi64ELi96ELNS4_4UMMA5MajorE0ELSO_0ELNSN_8SaturateE0EEEEEENS4_6LayoutINS5_IJSC_SC_SC_EEENS5_IJNSA_ILi0EEESU_SU_EEEEENS5_IJNS4_10UnderscoreESX_SX_EEEEENS4_13SM90_TMA_LOADENS4_14ComposedLayoutINS4_7SwizzleILi3ELi4ELi3EEENS4_18smem_ptr_flag_bitsILi8EEENSS_INS5_IJNSA_ILi8EEENSA_ILi128EEEEEENS5_IJS17_SC_EEEEEEEvNS4_8identityENS4_23SM90_TMA_LOAD_MULTICASTES1B_vS1C_EENS_8epilogue10collective18CollectiveEpilogueINS1F_23Sm100TmaWarpSpecializedILi1ELi1ELi48ELb0ELb0EEEJSI_NS5_IJNSS_ISF_SC_EENSS_ISG_SC_EEEEEaSJ_aSJ_NS1F_6fusion15FusionCallbacksIS1J_NS1N_17LinearCombinationIaiaiLNS_15FloatRoundStyleE2EEESI_S1M_JEEENS4_5SM1004TMEM4LOAD26SM100_TMEM_LOAD_16dp32b16xES10_NS11_INS12_ILi1ELi4ELi3EEES15_NSS_INS5_IJS16_NSA_ILi32EEEEEENS5_IJS1Y_SC_EEEEEEENS4_39AutoVectorizingCopyWithAssumedAlignmentILi128EEENS4_14SM90_TMA_STOREES22_S24_S24_EEEvvEEEEvNT_6ParamsE,"ax",@progbits
	.align	128
.text._ZN7cutlass13device_kernelINS_4gemm6kernel13GemmUniversalIN4cute5tupleIJiiiiEEENS1_10collective13CollectiveMmaINS1_35MainloopSm100TmaUmmaWarpSpecializedILi5ELi2ELi4ENS5_IJNS4_1CILi2EEENSA_ILi1EEESC_EEEEENS5_IJNSA_ILi64EEENSA_ILi96EEENSA_ILi256EEEEEEaNS5_IJlSC_lEEEaSJ_NS4_8TiledMMAINS4_8MMA_AtomIJNS4_15SM100_MMA_S8_SSIaaiLi64ELi96ELNS4_4UMMA5MajorE0ELSO_0ELNSN_8SaturateE0EEEEEENS4_6LayoutINS5_IJSC_SC_SC_EEENS5_IJNSA_ILi0EEESU_SU_EEEEENS5_IJNS4_10UnderscoreESX_SX_EEEEENS4_13SM90_TMA_LOADENS4_14ComposedLayoutINS4_7SwizzleILi3ELi4ELi3EEENS4_18smem_ptr_flag_bitsILi8EEENSS_INS5_IJNSA_ILi8EEENSA_ILi128EEEEEENS5_IJS17_SC_EEEEEEEvNS4_8identityENS4_23SM90_TMA_LOAD_MULTICASTES1B_vS1C_EENS_8epilogue10collective18CollectiveEpilogueINS1F_23Sm100TmaWarpSpecializedILi1ELi1ELi48ELb0ELb0EEEJSI_NS5_IJNSS_ISF_SC_EENSS_ISG_SC_EEEEEaSJ_aSJ_NS1F_6fusion15FusionCallbacksIS1J_NS1N_17LinearCombinationIaiaiLNS_15FloatRoundStyleE2EEESI_S1M_JEEENS4_5SM1004TMEM4LOAD26SM100_TMEM_LOAD_16dp32b16xES10_NS11_INS12_ILi1ELi4ELi3EEES15_NSS_INS5_IJS16_NSA_ILi32EEEEEENS5_IJS1Y_SC_EEEEEEENS4_39AutoVectorizingCopyWithAssumedAlignmentILi128EEENS4_14SM90_TMA_STOREES22_S24_S24_EEEvvEEEEvNT_6ParamsE:
        .type           _ZN7cutlass13device_kernelINS_4gemm6kernel13GemmUniversalIN4cute5tupleIJiiiiEEENS1_10collective13CollectiveMmaINS1_35MainloopSm100TmaUmmaWarpSpecializedILi5ELi2ELi4ENS5_IJNS4_1CILi2EEENSA_ILi1EEESC_EEEEENS5_IJNSA_ILi64EEENSA_ILi96EEENSA_ILi256EEEEEEaNS5_IJlSC_lEEEaSJ_NS4_8TiledMMAINS4_8MMA_AtomIJNS4_15SM100_MMA_S8_SSIaaiLi64ELi96ELNS4_4UMMA5MajorE0ELSO_0ELNSN_8SaturateE0EEEEEENS4_6LayoutINS5_IJSC_SC_SC_EEENS5_IJNSA_ILi0EEESU_SU_EEEEENS5_IJNS4_10UnderscoreESX_SX_EEEEENS4_13SM90_TMA_LOADENS4_14ComposedLayoutINS4_7SwizzleILi3ELi4ELi3EEENS4_18smem_ptr_flag_bitsILi8EEENSS_INS5_IJNSA_ILi8EEENSA_ILi128EEEEEENS5_IJS17_SC_EEEEEEEvNS4_8identityENS4_23SM90_TMA_LOAD_MULTICASTES1B_vS1C_EENS_8epilogue10collective18CollectiveEpilogueINS1F_23Sm100TmaWarpSpecializedILi1ELi1ELi48ELb0ELb0EEEJSI_NS5_IJNSS_ISF_SC_EENSS_ISG_SC_EEEEEaSJ_aSJ_NS1F_6fusion15FusionCallbacksIS1J_NS1N_17LinearCombinationIaiaiLNS_15FloatRoundStyleE2EEESI_S1M_JEEENS4_5SM1004TMEM4LOAD26SM100_TMEM_LOAD_16dp32b16xES10_NS11_INS12_ILi1ELi4ELi3EEES15_NSS_INS5_IJS16_NSA_ILi32EEEEEENS5_IJS1Y_SC_EEEEEEENS4_39AutoVectorizingCopyWithAssumedAlignmentILi128EEENS4_14SM90_TMA_STOREES22_S24_S24_EEEvvEEEEvNT_6ParamsE,@function
        .size           _ZN7cutlass13device_kernelINS_4gemm6kernel13GemmUniversalIN4cute5tupleIJiiiiEEENS1_10collective13CollectiveMmaINS1_35MainloopSm100TmaUmmaWarpSpecializedILi5ELi2ELi4ENS5_IJNS4_1CILi2EEENSA_ILi1EEESC_EEEEENS5_IJNSA_ILi64EEENSA_ILi96EEENSA_ILi256EEEEEEaNS5_IJlSC_lEEEaSJ_NS4_8TiledMMAINS4_8MMA_AtomIJNS4_15SM100_MMA_S8_SSIaaiLi64ELi96ELNS4_4UMMA5MajorE0ELSO_0ELNSN_8SaturateE0EEEEEENS4_6LayoutINS5_IJSC_SC_SC_EEENS5_IJNSA_ILi0EEESU_SU_EEEEENS5_IJNS4_10UnderscoreESX_SX_EEEEENS4_13SM90_TMA_LOADENS4_14ComposedLayoutINS4_7SwizzleILi3ELi4ELi3EEENS4_18smem_ptr_flag_bitsILi8EEENSS_INS5_IJNSA_ILi8EEENSA_ILi128EEEEEENS5_IJS17_SC_EEEEEEEvNS4_8identityENS4_23SM90_TMA_LOAD_MULTICASTES1B_vS1C_EENS_8epilogue10collective18CollectiveEpilogueINS1F_23Sm100TmaWarpSpecializedILi1ELi1ELi48ELb0ELb0EEEJSI_NS5_IJNSS_ISF_SC_EENSS_ISG_SC_EEEEEaSJ_aSJ_NS1F_6fusion15FusionCallbacksIS1J_NS1N_17LinearCombinationIaiaiLNS_15FloatRoundStyleE2EEESI_S1M_JEEENS4_5SM1004TMEM4LOAD26SM100_TMEM_LOAD_16dp32b16xES10_NS11_INS12_ILi1ELi4ELi3EEES15_NSS_INS5_IJS16_NSA_ILi32EEEEEENS5_IJS1Y_SC_EEEEEEENS4_39AutoVectorizingCopyWithAssumedAlignmentILi128EEENS4_14SM90_TMA_STOREES22_S24_S24_EEEvvEEEEvNT_6ParamsE,(.L_x_140 - _ZN7cutlass13device_kernelINS_4gemm6kernel13GemmUniversalIN4cute5tupleIJiiiiEEENS1_10collective13CollectiveMmaINS1_35MainloopSm100TmaUmmaWarpSpecializedILi5ELi2ELi4ENS5_IJNS4_1CILi2EEENSA_ILi1EEESC_EEEEENS5_IJNSA_ILi64EEENSA_ILi96EEENSA_ILi256EEEEEEaNS5_IJlSC_lEEEaSJ_NS4_8TiledMMAINS4_8MMA_AtomIJNS4_15SM100_MMA_S8_SSIaaiLi64ELi96ELNS4_4UMMA5MajorE0ELSO_0ELNSN_8SaturateE0EEEEEENS4_6LayoutINS5_IJSC_SC_SC_EEENS5_IJNSA_ILi0EEESU_SU_EEEEENS5_IJNS4_10UnderscoreESX_SX_EEEEENS4_13SM90_TMA_LOADENS4_14ComposedLayoutINS4_7SwizzleILi3ELi4ELi3EEENS4_18smem_ptr_flag_bitsILi8EEENSS_INS5_IJNSA_ILi8EEENSA_ILi128EEEEEENS5_IJS17_SC_EEEEEEEvNS4_8identityENS4_23SM90_TMA_LOAD_MULTICASTES1B_vS1C_EENS_8epilogue10collective18CollectiveEpilogueINS1F_23Sm100TmaWarpSpecializedILi1ELi1ELi48ELb0ELb0EEEJSI_NS5_IJNSS_ISF_SC_EENSS_ISG_SC_EEEEEaSJ_aSJ_NS1F_6fusion15FusionCallbacksIS1J_NS1N_17LinearCombinationIaiaiLNS_15FloatRoundStyleE2EEESI_S1M_JEEENS4_5SM1004TMEM4LOAD26SM100_TMEM_LOAD_16dp32b16xES10_NS11_INS12_ILi1ELi4ELi3EEES15_NSS_INS5_IJS16_NSA_ILi32EEEEEENS5_IJS1Y_SC_EEEEEEENS4_39AutoVectorizingCopyWithAssumedAlignmentILi128EEENS4_14SM90_TMA_STOREES22_S24_S24_EEEvvEEEEvNT_6ParamsE)
        .other          _ZN7cutlass13device_kernelINS_4gemm6kernel13GemmUniversalIN4cute5tupleIJiiiiEEENS1_10collective13CollectiveMmaINS1_35MainloopSm100TmaUmmaWarpSpecializedILi5ELi2ELi4ENS5_IJNS4_1CILi2EEENSA_ILi1EEESC_EEEEENS5_IJNSA_ILi64EEENSA_ILi96EEENSA_ILi256EEEEEEaNS5_IJlSC_lEEEaSJ_NS4_8TiledMMAINS4_8MMA_AtomIJNS4_15SM100_MMA_S8_SSIaaiLi64ELi96ELNS4_4UMMA5MajorE0ELSO_0ELNSN_8SaturateE0EEEEEENS4_6LayoutINS5_IJSC_SC_SC_EEENS5_IJNSA_ILi0EEESU_SU_EEEEENS5_IJNS4_10UnderscoreESX_SX_EEEEENS4_13SM90_TMA_LOADENS4_14ComposedLayoutINS4_7SwizzleILi3ELi4ELi3EEENS4_18smem_ptr_flag_bitsILi8EEENSS_INS5_IJNSA_ILi8EEENSA_ILi128EEEEEENS5_IJS17_SC_EEEEEEEvNS4_8identityENS4_23SM90_TMA_LOAD_MULTICASTES1B_vS1C_EENS_8epilogue10collective18CollectiveEpilogueINS1F_23Sm100TmaWarpSpecializedILi1ELi1ELi48ELb0ELb0EEEJSI_NS5_IJNSS_ISF_SC_EENSS_ISG_SC_EEEEEaSJ_aSJ_NS1F_6fusion15FusionCallbacksIS1J_NS1N_17LinearCombinationIaiaiLNS_15FloatRoundStyleE2EEESI_S1M_JEEENS4_5SM1004TMEM4LOAD26SM100_TMEM_LOAD_16dp32b16xES10_NS11_INS12_ILi1ELi4ELi3EEES15_NSS_INS5_IJS16_NSA_ILi32EEEEEENS5_IJS1Y_SC_EEEEEEENS4_39AutoVectorizingCopyWithAssumedAlignmentILi128EEENS4_14SM90_TMA_STOREES22_S24_S24_EEEvvEEEEvNT_6ParamsE,@"STO_CUDA_ENTRY STV_DEFAULT"
_ZN7cutlass13device_kernelINS_4gemm6kernel13GemmUniversalIN4cute5tupleIJiiiiEEENS1_10collective13CollectiveMmaINS1_35MainloopSm100TmaUmmaWarpSpecializedILi5ELi2ELi4ENS5_IJNS4_1CILi2EEENSA_ILi1EEESC_EEEEENS5_IJNSA_ILi64EEENSA_ILi96EEENSA_ILi256EEEEEEaNS5_IJlSC_lEEEaSJ_NS4_8TiledMMAINS4_8MMA_AtomIJNS4_15SM100_MMA_S8_SSIaaiLi64ELi96ELNS4_4UMMA5MajorE0ELSO_0ELNSN_8SaturateE0EEEEEENS4_6LayoutINS5_IJSC_SC_SC_EEENS5_IJNSA_ILi0EEESU_SU_EEEEENS5_IJNS4_10UnderscoreESX_SX_EEEEENS4_13SM90_TMA_LOADENS4_14ComposedLayoutINS4_7SwizzleILi3ELi4ELi3EEENS4_18smem_ptr_flag_bitsILi8EEENSS_INS5_IJNSA_ILi8EEENSA_ILi128EEEEEENS5_IJS17_SC_EEEEEEEvNS4_8identityENS4_23SM90_TMA_LOAD_MULTICASTES1B_vS1C_EENS_8epilogue10collective18CollectiveEpilogueINS1F_23Sm100TmaWarpSpecializedILi1ELi1ELi48ELb0ELb0EEEJSI_NS5_IJNSS_ISF_SC_EENSS_ISG_SC_EEEEEaSJ_aSJ_NS1F_6fusion15FusionCallbacksIS1J_NS1N_17LinearCombinationIaiaiLNS_15FloatRoundStyleE2EEESI_S1M_JEEENS4_5SM1004TMEM4LOAD26SM100_TMEM_LOAD_16dp32b16xES10_NS11_INS12_ILi1ELi4ELi3EEES15_NSS_INS5_IJS16_NSA_ILi32EEEEEENS5_IJS1Y_SC_EEEEEEENS4_39AutoVectorizingCopyWithAssumedAlignmentILi128EEENS4_14SM90_TMA_STOREES22_S24_S24_EEEvvEEEEvNT_6ParamsE:
[----:B------:R-:W1:Y:S01]  /*0000*/  LDC R1, c[0x0][0x37c] ;  /* 0x0000df00ff017b82 */ /* 0x000e620000000800 */
[----:B------:R-:W2:Y:S01]  /*0010*/  S2R R110, SR_TID.X ;  /* 0x00000000006e7919 */ /* 0x000ea20000002100 */
[----:B------:R-:W3:Y:S01]  /*0020*/  LDCU.64 UR8, c[0x0][0x890] ;  /* 0x00011200ff0877ac */ /* 0x000ee20008000a00 */
[----:B------:R-:W-:Y:S02]  /*0030*/  PRMT R112, RZ, 0x7610, R112 ;  /* 0x00007610ff707816 */ /* 0x000fe40000000070 */
[----:B------:R-:W-:Y:S01]  /*0040*/  ELECT P3, URZ, PT ;  /* 0x0000000000ff782f */ /* 0x000fe20003860000 */
[----:B---3--:R-:W-:-:S04]  /*0050*/  UISETP.NE.U32.AND UP0, UPT, UR8, URZ, UPT ;  /* 0x000000ff0800728c */ /* 0x008fc8000bf05070 */
[----:B------:R-:W-:Y:S01]  /*0060*/  UISETP.NE.AND.EX UP0, UPT, UR9, URZ, UPT, UP0 ;  /* 0x000000ff0900728c */ /* 0x000fe2000bf05300 */
[----:B--2---:R-:W-:-:S05]  /*0070*/  SHF.R.U32.HI R113, RZ, 0x5, R110 ;  /* 0x00000005ff717819 */ /* 0x004fca000001166e */
[----:B------:R-:W2:Y:S02]  /*0080*/  SHFL.IDX PT, R0, R113, RZ, 0x1f ;  /* 0x00001fff71007589 */ /* 0x000ea400000e0000 */
[----:B--2---:R-:W-:Y:S01]  /*0090*/  R2UR UR18, R0 ;  /* 0x00000000001272ca */ /* 0x004fe200000e0000 */
[----:B-1----:R-:W-:-:S14]  /*00a0*/  BRA.U UP0, `(.L_x_0) ;  /* 0x0000000100307547 */ /* 0x002fdc000b800000 */
[----:B------:R-:W1:Y:S02]  /*00b0*/  LDCU.64 UR4, c[0x0][0x888] ;  /* 0x00011100ff0477ac */ /* 0x000e640008000a00 */
[----:B-1----:R-:W-:-:S04]  /*00c0*/  UISETP.NE.U32.AND UP0, UPT, UR4, URZ, UPT ;  /* 0x000000ff0400728c */ /* 0x002fc8000bf05070 */
[----:B------:R-:W-:-:S09]  /*00d0*/  UISETP.NE.AND.EX UP0, UPT, UR5, URZ, UPT, UP0 ;  /* 0x000000ff0500728c */ /* 0x000fd2000bf05300 */
[----:B------:R-:W-:Y:S05]  /*00e0*/  BRA.U !UP0, `(.L_x_1) ;  /* 0x0000000108147547 */ /* 0x000fea000b800000 */
[----:B------:R-:W1:Y:S01]  /*00f0*/  LDC.64 R58, c[0x0][0x888] ;  /* 0x00022200ff3a7b82 */ /* 0x000e620000000a00 */
[----:B------:R-:W1:Y:S02]  /*0100*/  LDCU.64 UR4, c[0x0][0x358] ;  /* 0x00006b00ff0477ac */ /* 0x000e640008000a00 */
[----:B-1----:R1:W5:Y:S01]  /*0110*/  LDG.E R58, desc[UR4][R58.64] ;  /* 0x000000043a3a7981 */ /* 0x002362000c1e1900 */
[----:B------:R-:W-:Y:S01]  /*0120*/  HFMA2 R112, -RZ, RZ, 0, 5.9604644775390625e-08 ;  /* 0x00000001ff707431 */ /* 0x000fe200000001ff */
[----:B------:R-:W-:Y:S05]  /*0130*/  BRA `(.L_x_0) ;  /* 0x00000000000c7947 */ /* 0x000fea0003800000 */
.L_x_1:
[----:B------:R-:W1:Y:S01]  /*0140*/  LDCU UR4, c[0x0][0x880] ;  /* 0x00011000ff0477ac */ /* 0x000e620008000800 */
[----:B------:R-:W-:Y:S01]  /*0150*/  HFMA2 R112, -RZ, RZ, 0, 5.9604644775390625e-08 ;  /* 0x00000001ff707431 */ /* 0x000fe200000001ff */
[----:B-1----:R-:W-:-:S07]  /*0160*/  MOV R58, UR4 ;  /* 0x00000004003a7c02 */ /* 0x002fce0008000f00 */
.L_x_0:
[----:B------:R-:W2:Y:S02]  /*0170*/  LDCU.64 UR4, c[0x0][0x8b0] ;  /* 0x00011600ff0477ac */ /* 0x000ea40008000a00 */
[----:B--2---:R-:W-:-:S04]  /*0180*/  UISETP.NE.U32.AND UP0, UPT, UR4, URZ, UPT ;  /* 0x000000ff0400728c */ /* 0x004fc8000bf05070 */
[----:B------:R-:W-:-:S09]  /*0190*/  UISETP.NE.AND.EX UP0, UPT, UR5, URZ, UPT, UP0 ;  /* 0x000000ff0500728c */ /* 0x000fd2000bf05300 */
[----:B------:R-:W-:Y:S05]  /*01a0*/  BRA.U UP0, `(.L_x_2) ;  /* 0x0000000100287547 */ /* 0x000fea000b800000 */
[----:B------:R-:W2:Y:S02]  /*01b0*/  LDCU.64 UR4, c[0x0][0x8a8] ;  /* 0x00011500ff0477ac */ /* 0x000ea40008000a00 */
[----:B--2---:R-:W-:-:S04]  /*01c0*/  UISETP.NE.U32.AND UP0, UPT, UR4, URZ, UPT ;  /* 0x000000ff0400728c */ /* 0x004fc8000bf05070 */
[----:B------:R-:W-:-:S09]  /*01d0*/  UISETP.NE.AND.EX UP0, UPT, UR5, URZ, UPT, UP0 ;  /* 0x000000ff0500728c */ /* 0x000fd2000bf05300 */
[----:B------:R-:W-:Y:S05]  /*01e0*/  BRA.U !UP0, `(.L_x_3) ;  /* 0x0000000108107547 */ /* 0x000fea000b800000 */
[----:B------:R-:W2:Y:S01]  /*01f0*/  LDC.64 R2, c[0x0][0x8a8] ;  /* 0x00022a00ff027b82 */ /* 0x000ea20000000a00 */
[----:B------:R-:W2:Y:S02]  /*0200*/  LDCU.64 UR4, c[0x0][0x358] ;  /* 0x00006b00ff0477ac */ /* 0x000ea40008000a00 */
[----:B--2---:R2:W5:Y:S01]  /*0210*/  LDG.E R57, desc[UR4][R2.64] ;  /* 0x0000000402397981 */ /* 0x004562000c1e1900 */
[----:B------:R-:W-:Y:S05]  /*0220*/  BRA `(.L_x_2) ;  /* 0x0000000000087947 */ /* 0x000fea0003800000 */
.L_x_3:
[----:B------:R-:W2:Y:S02]  /*0230*/  LDCU UR4, c[0x0][0x8a0] ;  /* 0x00011400ff0477ac */ /* 0x000ea40008000800 */
[----:B--2---:R-:W-:Y:S02]  /*0240*/  MOV R57, UR4 ;  /* 0x0000000400397c02 */ /* 0x004fe40008000f00 */
.L_x_2:
[----:B------:R-:W-:Y:S01]  /*0250*/  IMAD.U32 R0, RZ, RZ, UR18 ;  /* 0x00000012ff007e24 */ /* 0x000fe2000f8e00ff */
[----:B------:R-:W-:Y:S04]  /*0260*/  BSSY.RECONVERGENT B0, `(.L_x_4) ;  /* 0x000000c000007945 */ /* 0x000fe80003800200 */
[C---:B------:R-:W-:Y:S02]  /*0270*/  ISETP.NE.OR P1, PT, R0.reuse, 0x1, !P3 ;  /* 0x000000010000780c */ /* 0x040fe40005f25670 */
[----:B------:R-:W-:-:S11]  /*0280*/  ISETP.NE.OR P0, PT, R0, 0x3, !P3 ;  /* 0x000000030000780c */ /* 0x000fd60005f05670 */
[----:B------:R-:W-:Y:S05]  /*0290*/  @P1 BRA `(.L_x_5) ;  /* 0x0000000000201947 */ /* 0x000fea0003800000 */
[----:B------:R-:W3:Y:S02]  /*02a0*/  LDCU.64 UR4, c[0x0][0x348] ;  /* 0x00006900ff0477ac */ /* 0x000ee40008000a00 */
[----:B---3--:R-:W-:Y:S02]  /*02b0*/  UIADD3 UR6, UP1, UPT, UR4, 0x80, URZ ;  /* 0x0000008004067890 */ /* 0x008fe4000ff3e0ff */
[----:B------:R-:W-:Y:S02]  /*02c0*/  UIADD3 UR4, UP0, UPT, UR4, 0x180, URZ ;  /* 0x0000018004047890 */ /* 0x000fe4000ff1e0ff */
[----:B------:R-:W-:Y:S02]  /*02d0*/  UIADD3.X UR7, UPT, UPT, URZ, UR5, URZ, UP1, !UPT ;  /* 0x00000005ff077290 */ /* 0x000fe40008ffe4ff */
[----:B------:R-:W-:-:S07]  /*02e0*/  UIADD3.X UR5, UPT, UPT, URZ, UR5, URZ, UP0, !UPT ;  /* 0x00000005ff057290 */ /* 0x000fce00087fe4ff */
[----:B------:R3:W-:Y:S02]  /*02f0*/  UTMACCTL.PF [UR6] ;  /* 0x00000000060079b9 */ /* 0x0007e40008040000 */
[----:B------:R3:W-:Y:S02]  /*0300*/  UTMACCTL.PF [UR4] ;  /* 0x00000000040079b9 */ /* 0x0007e40008040000 */
[----:B---3--:R-:W-:Y:S01]  /*0310*/  NOP ;  /* 0x0000000000007918 */ /* 0x008fe20000000000 */
.L_x_5:
[----:B------:R-:W-:Y:S05]  /*0320*/  BSYNC.RECONVERGENT B0 ;  /* 0x0000000000007941 */ /* 0x000fea0003800200 */
.L_x_4:
[----:B------:R-:W-:Y:S04]  /*0330*/  BSSY.RECONVERGENT B0, `(.L_x_6) ;  /* 0x000000a000007945 */ /* 0x000fe80003800200 */
        /* <DEDUP_REMOVED lines=9> */
.L_x_7:
[----:B------:R-:W-:Y:S05]  /*03d0*/  BSYNC.RECONVERGENT B0 ;  /* 0x0000000000007941 */ /* 0x000fea0003800200 */
.L_x_6:
[----:B------:R-:W3:Y:S01]  /*03e0*/  LDCU.64 UR4, c[0x0][0x888] ;  /* 0x00011100ff0477ac */ /* 0x000ee20008000a00 */
[----:B------:R-:W-:Y:S02]  /*03f0*/  UISETP.EQ.U32.AND UP2, UPT, UR8, URZ, UPT ;  /* 0x000000ff0800728c */ /* 0x000fe4000bf42070 */
[----:B------:R-:W-:Y:S02]  /*0400*/  UPLOP3.LUT UP3, UPT, UPT, UPT, UPT, 0x80, 0x8 ;  /* 0x000000000008789c */ /* 0x000fe40003f6f070 */
[----:B---3--:R-:W-:-:S04]  /*0410*/  UISETP.NE.U32.AND UP0, UPT, UR4, URZ, UPT ;  /* 0x000000ff0400728c */ /* 0x008fc8000bf05070 */
[----:B------:R-:W-:-:S04]  /*0420*/  UISETP.NE.AND.EX UP1, UPT, UR5, URZ, UPT, UP0 ;  /* 0x000000ff0500728c */ /* 0x000fc8000bf25300 */
[----:B------:R-:W-:-:S04]  /*0430*/  UISETP.EQ.OR.EX UP4, UPT, UR9, URZ, !UP1, UP2 ;  /* 0x000000ff0900728c */ /* 0x000fc8000cf82720 */
[----:B------:R-:W-:-:S05]  /*0440*/  UP2UR UR61, UPR, URZ, 0x10 ;  /* 0x00000010ff3d7883 */ /* 0x000fca0008000000 */
[----:B------:R-:W-:Y:S07]  /*0450*/  BRA.U !UP4, `(.L_x_8) ;  /* 0x000000010c207547 */ /* 0x000fee000b800000 */
[----:B-----5:R-:W-:Y:S01]  /*0460*/  R2UR UR5, R58 ;  /* 0x000000003a0572ca */ /* 0x020fe200000e0000 */
[----:B------:R-:W-:Y:S02]  /*0470*/  UISETP.NE.U32.AND UP2, UPT, UR8, URZ, UPT ;  /* 0x000000ff0800728c */ /* 0x000fe4000bf45070 */
[----:B------:R-:W-:Y:S02]  /*0480*/  USEL UR4, URZ, 0xffffffff, UP1 ;  /* 0xffffffffff047887 */ /* 0x000fe40008800000 */
[----:B------:R-:W-:-:S08]  /*0490*/  UISETP.NE.AND.EX UP2, UPT, UR9, URZ, UPT, UP2 ;  /* 0x000000ff0900728c */ /* 0x000fd0000bf45320 */
[----:B------:R-:W-:-:S04]  /*04a0*/  UISETP.NE.AND UP0, UPT, UR5, URZ, UPT ;  /* 0x000000ff0500728c */ /* 0x000fc8000bf05270 */
[----:B------:R-:W-:-:S04]  /*04b0*/  @!UP2 USEL UR4, URZ, 0xffffffff, UP0 ;  /* 0xffffffffff04a887 */ /* 0x000fc80008000000 */
[----:B------:R-:W-:-:S04]  /*04c0*/  ULOP3.LUT UR4, UR4, 0x1, URZ, 0xc0, !UPT ;  /* 0x0000000104047892 */ /* 0x000fc8000f8ec0ff */
[----:B------:R-:W-:Y:S02]  /*04d0*/  UISETP.NE.U32.AND UP3, UPT, UR4, 0x1, UPT ;  /* 0x000000010400788c */ /* 0x000fe4000bf65070 */
.L_x_8:
[----:B--2---:R-:W2:Y:S01]  /*04e0*/  SHFL.IDX PT, R2, R113, RZ, 0x1f ;  /* 0x00001fff71027589 */ /* 0x004ea200000e0000 */
[----:B------:R-:W-:Y:S01]  /*04f0*/  UISETP.NE.AND UP5, UPT, UR18, 0x2, UPT ;  /* 0x000000021200788c */ /* 0x000fe2000bfa5270 */
[----:B--2---:R-:W-:-:S13]  /*0500*/  ISETP.NE.AND P0, PT, R2, RZ, PT ;  /* 0x000000ff0200720c */ /* 0x004fda0003f05270 */
[----:B------:R-:W-:Y:S05]  /*0510*/  @P0 BRA `(.L_x_9) ;  /* 0x0000000000600947 */ /* 0x000fea0003800000 */
[----:B------:R-:W2:Y:S01]  /*0520*/  S2UR UR4, SR_CgaCtaId ;  /* 0x00000000000479c3 */ /* 0x000ea20000008800 */
[----:B------:R-:W-:Y:S01]  /*0530*/  UMOV UR5, 0x400 ;  /* 0x0000040000057882 */ /* 0x000fe20000000000 */
[----:B------:R-:W-:Y:S01]  /*0540*/  UMOV UR8, 0x1 ;  /* 0x0000000100087882 */ /* 0x000fe20000000000 */
[----:B------:R-:W-:Y:S01]  /*0550*/  UMOV UR6, 0x2 ;  /* 0x0000000200067882 */ /* 0x000fe20000000000 */
[----:B------:R-:W-:-:S04]  /*0560*/  UIADD3 UR8, UPT, UPT, -UR8, 0x100000, URZ ;  /* 0x0010000008087890 */ /* 0x000fc8000fffe1ff */
[----:B------:R-:W-:Y:S02]  /*0570*/  USHF.L.U32 UR9, UR8, 0xb, URZ ;  /* 0x0000000b08097899 */ /* 0x000fe400080006ff */
[----:B------:R-:W-:Y:S02]  /*0580*/  USHF.L.U32 UR8, UR8, 0x1, URZ ;  /* 0x0000000108087899 */ /* 0x000fe400080006ff */
[----:B------:R-:W-:-:S04]  /*0590*/  UIADD3 UR6, UPT, UPT, -UR6, 0x100000, URZ ;  /* 0x0010000006067890 */ /* 0x000fc8000fffe1ff */
[----:B------:R-:W-:Y:S02]  /*05a0*/  USHF.L.U32 UR7, UR6, 0xb, URZ ;  /* 0x0000000b06077899 */ /* 0x000fe400080006ff */
[----:B------:R-:W-:Y:S01]  /*05b0*/  USHF.L.U32 UR6, UR6, 0x1, URZ ;  /* 0x0000000106067899 */ /* 0x000fe200080006ff */
[----:B------:R-:W-:Y:S01]  /*05c0*/  ELECT P0, URZ, PT ;  /* 0x0000000000ff782f */ /* 0x000fe20003800000 */
[----:B--2---:R-:W-:Y:S01]  /*05d0*/  ULEA UR4, UR4, UR5, 0x18 ;  /* 0x0000000504047291 */ /* 0x004fe2000f8ec0ff */
[----:B------:R-:W2:Y:S11]  /*05e0*/  FENCE.VIEW.ASYNC.S ;  /* 0x00000000000073c6 */ /* 0x000eb60000000000 */
[----:B--2---:R2:W3:Y:S01]  /*05f0*/  SYNCS.EXCH.64 URZ, [UR4], UR8 ;  /* 0x0000000804ff75b2 */ /* 0x0044e20008000100 */
[----:B------:R2:W4:Y:S01]  /*0600*/  SYNCS.EXCH.64 URZ, [UR4+0x28], UR6 ;  /* 0x0000280604ff75b2 */ /* 0x0005220008000100 */
[----:B------:R2:W1:Y:S01]  /*0610*/  SYNCS.EXCH.64 URZ, [UR4+0x8], UR8 ;  /* 0x0000080804ff75b2 */ /* 0x0004620008000100 */
[----:B------:R2:W1:Y:S01]  /*0620*/  SYNCS.EXCH.64 URZ, [UR4+0x30], UR6 ;  /* 0x0000300604ff75b2 */ /* 0x0004620008000100 */
[----:B------:R2:W1:Y:S01]  /*0630*/  SYNCS.EXCH.64 URZ, [UR4+0x10], UR8 ;  /* 0x0000100804ff75b2 */ /* 0x0004620008000100 */
[----:B------:R2:W1:Y:S01]  /*0640*/  SYNCS.EXCH.64 URZ, [UR4+0x38], UR6 ;  /* 0x0000380604ff75b2 */ /* 0x0004620008000100 */
[----:B------:R2:W1:Y:S01]  /*0650*/  SYNCS.EXCH.64 URZ, [UR4+0x18], UR8 ;  /* 0x0000180804ff75b2 */ /* 0x0004620008000100 */
[----:B------:R2:W1:Y:S01]  /*0660*/  SYNCS.EXCH.64 URZ, [UR4+0x40], UR6 ;  /* 0x0000400604ff75b2 */ /* 0x0004620008000100 */
[----:B------:R2:W1:Y:S01]  /*0670*/  SYNCS.EXCH.64 URZ, [UR4+0x20], UR8 ;  /* 0x0000200804ff75b2 */ /* 0x0004620008000100 */
[----:B------:R2:W1:Y:S01]  /*0680*/  SYNCS.EXCH.64 URZ, [UR4+0x48], UR6 ;  /* 0x0000480604ff75b2 */ /* 0x0004620008000100 */
[----:B------:R-:W-:Y:S01]  /*0690*/  NOP ;  /* 0x0000000000007918 */ /* 0x000fe20000000000 */
.L_x_9:
[----:B------:R-:W2:Y:S01]  /*06a0*/  SHFL.IDX PT, R2, R113, RZ, 0x1f ;  /* 0x00001fff71027589 */ /* 0x000ea200000e0000 */
[----:B------:R-:W-:Y:S01]  /*06b0*/  NOP ;  /* 0x0000000000007918 */ /* 0x000fe20000000000 */
[----:B--2---:R-:W-:-:S13]  /*06c0*/  ISETP.NE.AND P0, PT, R2, 0x1, PT ;  /* 0x000000010200780c */ /* 0x004fda0003f05270 */
        /* <DEDUP_REMOVED lines=14> */
[----:B--2---:R2:W1:Y:S01]  /*07b0*/  SYNCS.EXCH.64 URZ, [UR4+0x50], UR8 ;  /* 0x0000500804ff75b2 */ /* 0x0044620008000100 */
[----:B------:R2:W1:Y:S01]  /*07c0*/  SYNCS.EXCH.64 URZ, [UR4+0x58], UR6 ;  /* 0x0000580604ff75b2 */ /* 0x0004620008000100 */
[----:B------:R-:W-:Y:S01]  /*07d0*/  NOP ;  /* 0x0000000000007918 */ /* 0x000fe20000000000 */
.L_x_10:
[----:B------:R-:W3:Y:S01]  /*07e0*/  SHFL.IDX PT, R2, R113, RZ, 0x1f ;  /* 0x00001fff71027589 */ /* 0x000ee200000e0000 */
[----:B------:R-:W-:Y:S01]  /*07f0*/  NOP ;  /* 0x0000000000007918 */ /* 0x000fe20000000000 */
[----:B---3--:R-:W-:-:S13]  /*0800*/  ISETP.NE.AND P0, PT, R2, 0x3, PT ;  /* 0x000000030200780c */ /* 0x008fda0003f05270 */
[----:B------:R-:W-:Y:S05]  /*0810*/  @P0 BRA `(.L_x_11) ;  /* 0x0000000000300947 */ /* 0x000fea0003800000 */
[----:B--2---:R-:W2:Y:S01]  /*0820*/  S2UR UR4, SR_CgaCtaId ;  /* 0x00000000000479c3 */ /* 0x004ea20000008800 */
[----:B------:R-:W-:Y:S01]  /*0830*/  UMOV UR6, 0x400 ;  /* 0x0000040000067882 */ /* 0x000fe20000000000 */
[----:B------:R-:W-:Y:S01]  /*0840*/  UMOV UR5, 0x20 ;  /* 0x0000002000057882 */ /* 0x000fe20000000000 */
[----:B------:R-:W-:Y:S01]  /*0850*/  ELECT P0, URZ, PT ;  /* 0x0000000000ff782f */ /* 0x000fe20003800000 */
[----:B--2---:R-:W-:Y:S02]  /*0860*/  ULEA UR6, UR4, UR6, 0x18 ;  /* 0x0000000604067291 */ /* 0x004fe4000f8ec0ff */
[----:B------:R-:W-:-:S04]  /*0870*/  UIADD3 UR4, UPT, UPT, -UR5, 0x100000, URZ ;  /* 0x0010000005047890 */ /* 0x000fc8000fffe1ff */
[----:B------:R-:W-:Y:S02]  /*0880*/  USHF.L.U32 UR5, UR4, 0xb, URZ ;  /* 0x0000000b04057899 */ /* 0x000fe400080006ff */
[----:B------:R-:W-:Y:S01]  /*0890*/  USHF.L.U32 UR4, UR4, 0x1, URZ ;  /* 0x0000000104047899 */ /* 0x000fe200080006ff */
[----:B------:R-:W2:Y:S11]  /*08a0*/  FENCE.VIEW.ASYNC.S ;  /* 0x00000000000073c6 */ /* 0x000eb60000000000 */
[----:B--2---:R3:W2:Y:S01]  /*08b0*/  SYNCS.EXCH.64 URZ, [UR6+0x60], UR4 ;  /* 0x0000600406ff75b2 */ /* 0x0046a20008000100 */
[----:B------:R3:W1:Y:S02]  /*08c0*/  SYNCS.EXCH.64 URZ, [UR6+0x68], UR4 ;  /* 0x0000680406ff75b2 */ /* 0x0006640008000100 */
[----:B---3--:R-:W-:Y:S01]  /*08d0*/  NOP ;  /* 0x0000000000007918 */ /* 0x008fe20000000000 */
.L_x_11:
[----:B------:R-:W3:Y:S01]  /*08e0*/  SHFL.IDX PT, R2, R113, RZ, 0x1f ;  /* 0x00001fff71027589 */ /* 0x000ee200000e0000 */
[----:B------:R-:W-:Y:S01]  /*08f0*/  NOP ;  /* 0x0000000000007918 */ /* 0x000fe20000000000 */
[----:B---3--:R-:W-:-:S13]  /*0900*/  ISETP.NE.AND P0, PT, R2, 0x4, PT ;  /* 0x000000040200780c */ /* 0x008fda0003f05270 */
[----:B------:R-:W-:Y:S05]  /*0910*/  @P0 BRA `(.L_x_12) ;  /* 0x00000000004c0947 */ /* 0x000fea0003800000 */
[----:B--2---:R-:W2:Y:S01]  /*0920*/  S2UR UR6, SR_CgaCtaId ;  /* 0x00000000000679c3 */ /* 0x004ea20000008800 */
[----:B------:R-:W-:Y:S01]  /*0930*/  UMOV UR4, 0x1e0 ;  /* 0x000001e000047882 */ /* 0x000fe20000000000 */
[----:B------:R-:W-:Y:S01]  /*0940*/  UMOV UR5, 0x400 ;  /* 0x0000040000057882 */ /* 0x000fe20000000000 */
[----:B------:R-:W-:Y:S01]  /*0950*/  USEL UR4, UR4, 0x1a0, UP3 ;  /* 0x000001a004047887 */ /* 0x000fe20009800000 */
[----:B------:R-:W-:Y:S01]  /*0960*/  UMOV UR8, 0x1 ;  /* 0x0000000100087882 */ /* 0x000fe20000000000 */
[----:B------:R-:W-:Y:S01]  /*0970*/  ELECT P0, URZ, PT ;  /* 0x0000000000ff782f */ /* 0x000fe20003800000 */
[----:B------:R-:W-:-:S04]  /*0980*/  UIADD3 UR8, UPT, UPT, -UR8, 0x100000, URZ ;  /* 0x0010000008087890 */ /* 0x000fc8000fffe1ff */
[----:B------:R-:W-:Y:S02]  /*0990*/  USHF.L.U32 UR9, UR8, 0xb, URZ ;  /* 0x0000000b08097899 */ /* 0x000fe400080006ff */
[----:B------:R-:W-:Y:S02]  /*09a0*/  USHF.L.U32 UR8, UR8, 0x1, URZ ;  /* 0x0000000108087899 */ /* 0x000fe400080006ff */
[----:B--2---:R-:W-:Y:S02]  /*09b0*/  ULEA UR6, UR6, UR5, 0x18 ;  /* 0x0000000506067291 */ /* 0x004fe4000f8ec0ff */
[----:B------:R-:W-:-:S04]  /*09c0*/  UIADD3 UR4, UPT, UPT, -UR4, 0x100000, URZ ;  /* 0x0010000004047890 */ /* 0x000fc8000fffe1ff */
[----:B------:R-:W-:Y:S02]  /*09d0*/  USHF.L.U32 UR5, UR4, 0xb, URZ ;  /* 0x0000000b04057899 */ /* 0x000fe400080006ff */
[----:B------:R-:W-:Y:S01]  /*09e0*/  USHF.L.U32 UR4, UR4, 0x1, URZ ;  /* 0x0000000104047899 */ /* 0x000fe200080006ff */
[----:B------:R-:W2:Y:S03]  /*09f0*/  FENCE.VIEW.ASYNC.S ;  /* 0x00000000000073c6 */ /* 0x000ea60000000000 */
[----:B--2---:R3:W2:Y:S08]  /*0a00*/  SYNCS.EXCH.64 URZ, [UR6+0x70], UR8 ;  /* 0x0000700806ff75b2 */ /* 0x0046b00008000100 */
[----:B------:R3:W1:Y:S01]  /*0a10*/  SYNCS.EXCH.64 URZ, [UR6+0x80], UR4 ;  /* 0x0000800406ff75b2 */ /* 0x0006620008000100 */
[----:B------:R3:W1:Y:S01]  /*0a20*/  SYNCS.EXCH.64 URZ, [UR6+0x78], UR8 ;  /* 0x0000780806ff75b2 */ /* 0x0006620008000100 */
[----:B------:R3:W1:Y:S02]  /*0a30*/  SYNCS.EXCH.64 URZ, [UR6+0x88], UR4 ;  /* 0x0000880406ff75b2 */ /* 0x0006640008000100 */
[----:B---3--:R-:W-:Y:S01]  /*0a40*/  NOP ;  /* 0x0000000000007918 */ /* 0x008fe20000000000 */
.L_x_12:
[----:B------:R-:W3:Y:S01]  /*0a50*/  SHFL.IDX PT, R2, R113, RZ, 0x1f ;  /* 0x00001fff71027589 */ /* 0x000ee200000e0000 */
[----:B------:R-:W-:Y:S01]  /*0a60*/  NOP ;  /* 0x0000000000007918 */ /* 0x000fe20000000000 */
[----:B---3--:R-:W-:-:S13]  /*0a70*/  ISETP.NE.AND P0, PT, R2, 0x5, PT ;  /* 0x000000050200780c */ /* 0x008fda0003f05270 */
[----:B------:R-:W-:Y:S05]  /*0a80*/  @P0 BRA `(.L_x_13) ;  /* 0x0000000000580947 */ /* 0x000fea0003800000 */
[----:B--2---:R-:W2:Y:S01]  /*0a90*/  S2UR UR4, SR_CgaCtaId ;  /* 0x00000000000479c3 */ /* 0x004ea20000008800 */
        /* <DEDUP_REMOVED lines=12> */
[----:B--2---:R3:W2:Y:S01]  /*0b60*/  SYNCS.EXCH.64 URZ, [UR4+0x90], UR8 ;  /* 0x0000900804ff75b2 */ /* 0x0046a20008000100 */
[----:B------:R3:W1:Y:S01]  /*0b70*/  SYNCS.EXCH.64 URZ, [UR4+0xb0], UR6 ;  /* 0x0000b00604ff75b2 */ /* 0x0006620008000100 */
[----:B------:R3:W1:Y:S01]  /*0b80*/  SYNCS.EXCH.64 URZ, [UR4+0x98], UR8 ;  /* 0x0000980804ff75b2 */ /* 0x0006620008000100 */
[----:B------:R3:W1:Y:S01]  /*0b90*/  SYNCS.EXCH.64 URZ, [UR4+0xb8], UR6 ;  /* 0x0000b80604ff75b2 */ /* 0x0006620008000100 */
[----:B------:R3:W1:Y:S01]  /*0ba0*/  SYNCS.EXCH.64 URZ, [UR4+0xa0], UR8 ;  /* 0x0000a00804ff75b2 */ /* 0x0006620008000100 */
[----:B------:R3:W1:Y:S01]  /*0bb0*/  SYNCS.EXCH.64 URZ, [UR4+0xc0], UR6 ;  /* 0x0000c00604ff75b2 */ /* 0x0006620008000100 */
[----:B------:R3:W1:Y:S01]  /*0bc0*/  SYNCS.EXCH.64 URZ, [UR4+0xa8], UR8 ;  /* 0x0000a80804ff75b2 */ /* 0x0006620008000100 */
[----:B------:R3:W1:Y:S02]  /*0bd0*/  SYNCS.EXCH.64 URZ, [UR4+0xc8], UR6 ;  /* 0x0000c80604ff75b2 */ /* 0x0006640008000100 */
[----:B---3--:R-:W-:Y:S01]  /*0be0*/  NOP ;  /* 0x0000000000007918 */ /* 0x008fe20000000000 */
.L_x_13:
[----:B------:R-:W3:Y:S01]  /*0bf0*/  SHFL.IDX PT, R2, R113, RZ, 0x1f ;  /* 0x00001fff71027589 */ /* 0x000ee200000e0000 */
[----:B------:R-:W1:Y:S01]  /*0c00*/  S2UR UR48, SR_CgaCtaId ;  /* 0x00000000003079c3 */ /* 0x000e620000008800 */
[----:B------:R-:W-:Y:S01]  /*0c10*/  NOP ;  /* 0x0000000000007918 */ /* 0x000fe20000000000 */
[----:B---3--:R-:W-:-:S13]  /*0c20*/  ISETP.NE.AND P0, PT, R2, 0x3, PT ;  /* 0x000000030200780c */ /* 0x008fda0003f05270 */
[----:B-1----:R-:W-:Y:S05]  /*0c30*/  @P0 BRA `(.L_x_14) ;  /* 0x0000000000340947 */ /* 0x002fea0003800000 */
[----:B--2---:R-:W-:Y:S01]  /*0c40*/  UMOV UR4, 0x400 ;  /* 0x0000040000047882 */ /* 0x004fe20000000000 */
[----:B------:R-:W-:Y:S01]  /*0c50*/  UMOV UR6, 0x20 ;  /* 0x0000002000067882 */ /* 0x000fe20000000000 */
[----:B------:R-:W-:Y:S02]  /*0c60*/  ULEA UR4, UR48, UR4, 0x18 ;  /* 0x0000000430047291 */ /* 0x000fe4000f8ec0ff */
[----:B------:R-:W-:-:S04]  /*0c70*/  UIADD3 UR6, UPT, UPT, -UR6, 0x100000, URZ ;  /* 0x0010000006067890 */ /* 0x000fc8000fffe1ff */
[----:B------:R-:W-:Y:S02]  /*0c80*/  USHF.L.U32 UR7, UR6, 0xb, URZ ;  /* 0x0000000b06077899 */ /* 0x000fe400080006ff */
[----:B------:R-:W-:Y:S01]  /*0c90*/  USHF.L.U32 UR6, UR6, 0x1, URZ ;  /* 0x0000000106067899 */ /* 0x000fe200080006ff */
[----:B------:R-:W-:Y:S01]  /*0ca0*/  ELECT P0, URZ, PT ;  /* 0x0000000000ff782f */ /* 0x000fe20003800000 */
[----:B------:R-:W1:Y:S10]  /*0cb0*/  FENCE.VIEW.ASYNC.S ;  /* 0x00000000000073c6 */ /* 0x000e740000000000 */
[----:B-1----:R1:W3:Y:S01]  /*0cc0*/  SYNCS.EXCH.64 URZ, [UR4+0xd0], UR6 ;  /* 0x0000d00604ff75b2 */ /* 0x0022e20008000100 */
[----:B------:R1:W2:Y:S01]  /*0cd0*/  SYNCS.EXCH.64 URZ, [UR4+0xe0], UR6 ;  /* 0x0000e00604ff75b2 */ /* 0x0002a20008000100 */
[----:B------:R1:W1:Y:S01]  /*0ce0*/  SYNCS.EXCH.64 URZ, [UR4+0xd8], UR6 ;  /* 0x0000d80604ff75b2 */ /* 0x0002620008000100 */
[----:B------:R1:W1:Y:S01]  /*0cf0*/  SYNCS.EXCH.64 URZ, [UR4+0xe8], UR6 ;  /* 0x0000e80604ff75b2 */ /* 0x0002620008000100 */
[----:B------:R-:W-:Y:S01]  /*0d00*/  NOP ;  /* 0x0000000000007918 */ /* 0x000fe20000000000 */
.L_x_14:
[----:B-12---:R-:W1:Y:S01]  /*0d10*/  LDCU UR4, c[0x0][0x36c] ;  /* 0x00006d80ff0477ac */ /* 0x006e620008000800 */
[----:B------:R-:W-:Y:S01]  /*0d20*/  ISETP.NE.OR P3, PT, R0, 0x2, !P3 ;  /* 0x000000020000780c */ /* 0x000fe20005f65670 */
[----:B------:R-:W-:Y:S01]  /*0d30*/  NOP ;  /* 0x0000000000007918 */ /* 0x000fe20000000000 */
[----:B------:R-:W-:Y:S01]  /*0d40*/  LOP3.LUT R0, R110, 0x1f, RZ, 0xc0, !PT ;  /* 0x0000001f6e007812 */ /* 0x000fe200078ec0ff */
[----:B------:R-:W-:Y:S02]  /*0d50*/  UISETP.NE.AND UP4, UPT, UR18, URZ, UPT ;  /* 0x000000ff1200728c */ /* 0x000fe4000bf85270 */
[----:B-1----:R-:W-:-:S09]  /*0d60*/  UISETP.EQ.U32.AND UP6, UPT, UR4, 0x1, UPT ;  /* 0x000000010400788c */ /* 0x002fd2000bfc2070 */
[----:B------:R-:W-:Y:S05]  /*0d70*/  BRA.U !UP6, `(.L_x_15) ;  /* 0x000000010e087547 */ /* 0x000fea000b800000 */
[----:B---34-:R-:W-:Y:S01]  /*0d80*/  UCGABAR_ARV ;  /* 0x00000000000079c7 */ /* 0x018fe20008000000 */
[----:B------:R-:W-:Y:S05]  /*0d90*/  BRA `(.L_x_16) ;  /* 0x0000000000047947 */ /* 0x000fea0003800000 */
.L_x_15:
[----:B---34-:R-:W-:Y:S01]  /*0da0*/  NOP ;  /* 0x0000000000007918 */ /* 0x018fe20000000000 */
.L_x_16:
[----:B------:R-:W1:Y:S01]  /*0db0*/  S2UR UR46, SR_CTAID.X ;  /* 0x00000000002e79c3 */ /* 0x000e620000002500 */
[----:B------:R-:W-:-:S05]  /*0dc0*/  CS2R.32 R3, SR_CgaSize ;  /* 0x0000000000037805 */ /* 0x000fca0000008a00 */
[----:B------:R-:W-:-:S05]  /*0dd0*/  IMAD R3, R3, -0xa0, RZ ;  /* 0xffffff6003037824 */ /* 0x000fca00078e02ff */
[----:B------:R-:W-:-:S14]  /*0de0*/  R2UR UR5, R3 ;  /* 0x00000000030572ca */ /* 0x000fdc00000e0000 */
[----:B------:R-:W2:Y:S01]  /*0df0*/  LDCU UR5, c[0x0][UR5+0x2b0] ;  /* 0x00005600050577ac */ /* 0x000ea20008000800 */
[----:B------:R-:W-:-:S05]  /*0e00*/  CS2R.32 R3, SR_CgaSize ;  /* 0x0000000000037805 */ /* 0x000fca0000008a00 */
[----:B------:R-:W-:-:S05]  /*0e10*/  IMAD R3, R3, -0xa0, RZ ;  /* 0xffffff6003037824 */ /* 0x000fca00078e02ff */
[----:B------:R-:W-:-:S14]  /*0e20*/  R2UR UR4, R3 ;  /* 0x00000000030472ca */ /* 0x000fdc00000e0000 */
[----:B------:R-:W3:Y:S01]  /*0e30*/  LDCU UR4, c[0x0][UR4+0x2b4] ;  /* 0x00005680040477ac */ /* 0x000ee20008000800 */
[----:B------:R-:W4:Y:S01]  /*0e40*/  S2UR UR45, SR_CTAID.Y ;  /* 0x00000000002d79c3 */ /* 0x000f220000002600 */
[----:B------:R-:W-:-:S05]  /*0e50*/  CS2R.32 R3, SR_CgaSize ;  /* 0x0000000000037805 */ /* 0x000fca0000008a00 */
[----:B------:R-:W-:-:S05]  /*0e60*/  IMAD R3, R3, -0xa0, RZ ;  /* 0xffffff6003037824 */ /* 0x000fca00078e02ff */
[----:B------:R-:W-:-:S14]  /*0e70*/  R2UR UR60, R3 ;  /* 0x00000000033c72ca */ /* 0x000fdc00000e0000 */
[----:B------:R-:W3:Y:S01]  /*0e80*/  LDCU UR60, c[0x0][UR60+0x2a0] ;  /* 0x000054003c3c77ac */ /* 0x000ee20008000800 */
[----:B------:R-:W-:-:S05]  /*0e90*/  CS2R.32 R3, SR_CgaSize ;  /* 0x0000000000037805 */ /* 0x000fca0000008a00 */
[----:B------:R-:W-:-:S05]  /*0ea0*/  IMAD R3, R3, -0xa0, RZ ;  /* 0xffffff6003037824 */ /* 0x000fca00078e02ff */
[----:B------:R-:W-:-:S14]  /*0eb0*/  R2UR UR57, R3 ;  /* 0x00000000033972ca */ /* 0x000fdc00000e0000 */
[----:B------:R-:W3:Y:S01]  /*0ec0*/  LDCU UR57, c[0x0][UR57+0x2a4] ;  /* 0x00005480393977ac */ /* 0x000ee20008000800 */
[----:B------:R-:W3:Y:S01]  /*0ed0*/  LDCU UR19, c[0x0][0xb24] ;  /* 0x00016480ff1377ac */ /* 0x000ee20008000800 */
[----:B------:R-:W3:Y:S01]  /*0ee0*/  LDCU UR42, c[0x0][0xb24] ;  /* 0x00016480ff2a77ac */ /* 0x000ee20008000800 */
[----:B-1----:R-:W-:Y:S01]  /*0ef0*/  I2FP.F32.U32 R3, UR46 ;  /* 0x0000002e00037c45 */ /* 0x002fe20008201000 */
[----:B------:R-:W1:Y:S04]  /*0f00*/  LDCU UR22, c[0x0][0xb30] ;  /* 0x00016600ff1677ac */ /* 0x000e680008000800 */
[----:B--2---:R-:W-:Y:S01]  /*0f10*/  FMUL R3, R3, UR5 ;  /* 0x0000000503037c20 */ /* 0x004fe20008400000 */
[----:B----4-:R-:W-:-:S05]  /*0f20*/  I2FP.F32.U32 R2, UR45 ;  /* 0x0000002d00027c45 */ /* 0x010fca0008201000 */
[----:B------:R-:W2:Y:S01]  /*0f30*/  F2I.U32.TRUNC.NTZ R3, R3 ;  /* 0x0000000300037305 */ /* 0x000ea2000020f000 */
[----:B---3--:R-:W-:Y:S01]  /*0f40*/  FMUL R2, R2, UR4 ;  /* 0x0000000402027c20 */ /* 0x008fe20008400000 */
[----:B------:R-:W-:-:S04]  /*0f50*/  ULOP3.LUT UR4, UR48, 0x1, URZ, 0xc0, !UPT ;  /* 0x0000000130047892 */ /* 0x000fc8000f8ec0ff */
[----:B------:R-:W-:Y:S02]  /*0f60*/  UISETP.NE.U32.AND UP0, UPT, UR4, 0x1, UPT ;  /* 0x000000010400788c */ /* 0x000fe4000bf05070 */
[----:B------:R-:W3:Y:S02]  /*0f70*/  F2I.U32.TRUNC.NTZ R2, R2 ;  /* 0x0000000200027305 */ /* 0x000ee4000020f000 */
[----:B------:R-:W-:Y:S01]  /*0f80*/  USEL UR23, URZ, 0x1800, UP0 ;  /* 0x00001800ff177887 */ /* 0x000fe20008000000 */
[----:B--2---:R-:W-:Y:S02]  /*0f90*/  R2UR UR5, R3 ;  /* 0x00000000030572ca */ /* 0x004fe400000e0000 */
[----:B---3--:R-:W-:Y:S02]  /*0fa0*/  R2UR UR6, R2 ;  /* 0x00000000020672ca */ /* 0x008fe400000e0000 */
[----:B------:R-:W-:-:S09]  /*0fb0*/  PRMT R2, RZ, 0x7610, R2 ;  /* 0x00007610ff027816 */ /* 0x000fd20000000002 */
[----:B------:R-:W-:-:S04]  /*0fc0*/  UIADD3 UR5, UPT, UPT, -UR5, URZ, URZ ;  /* 0x000000ff05057290 */ /* 0x000fc8000fffe1ff */
[----:B------:R-:W-:Y:S02]  /*0fd0*/  UIMAD UR60, UR60, UR5, UR46 ;  /* 0x000000053c3c72a4 */ /* 0x000fe4000f8e022e */
[----:B------:R-:W-:-:S04]  /*0fe0*/  UIADD3 UR4, UPT, UPT, -UR6, URZ, URZ ;  /* 0x000000ff06047290 */ /* 0x000fc8000fffe1ff */
[----:B------:R-:W-:Y:S01]  /*0ff0*/  UIMAD UR57, UR57, UR4, UR45 ;  /* 0x00000004393972a4 */ /* 0x000fe2000f8e022d */
[----:B-1----:R-:W-:Y:S11]  /*1000*/  BRA.U UP4, `(.L_x_17) ;  /* 0x0000000104247547 */ /* 0x002ff6000b800000 */
[----:B------:R-:W-:-:S04]  /*1010*/  UISETP.NE.AND UP0, UPT, UR57, URZ, UPT ;  /* 0x000000ff3900728c */ /* 0x000fc8000bf05270 */
[----:B------:R-:W-:-:S04]  /*1020*/  UISETP.EQ.OR UP0, UPT, UR60, URZ, !UP0 ;  /* 0x000000ff3c00728c */ /* 0x000fc8000c702670 */
[----:B------:R-:W-:Y:S02]  /*1030*/  USEL UR5, URZ, 0x1, !UP0 ;  /* 0x00000001ff057887 */ /* 0x000fe4000c000000 */
[----:B------:R-:W-:-:S04]  /*1040*/  UISETP.NE.AND UP0, UPT, UR57, URZ, UPT ;  /* 0x000000ff3900728c */ /* 0x000fc8000bf05270 */
[----:B------:R-:W-:Y:S02]  /*1050*/  USEL UR4, URZ, 0x2, UP0 ;  /* 0x00000002ff047887 */ /* 0x000fe40008000000 */
[----:B------:R-:W-:-:S04]  /*1060*/  UISETP.NE.AND UP0, UPT, UR60, 0x1, UPT ;  /* 0x000000013c00788c */ /* 0x000fc8000bf05270 */
[----:B------:R-:W-:-:S04]  /*1070*/  USEL UR4, UR4, 0x2, UP0 ;  /* 0x0000000204047887 */ /* 0x000fc80008000000 */
[----:B------:R-:W-:-:S06]  /*1080*/  UIADD3 UR4, UPT, UPT, UR5, UR4, URZ ;  /* 0x0000000405047290 */ /* 0x000fcc000fffe0ff */
[----:B------:R-:W-:-:S07]  /*1090*/  MOV R2, UR4 ;  /* 0x0000000400027c02 */ /* 0x000fce0008000f00 */
.L_x_17:
[----:B------:R-:W1:Y:S01]  /*10a0*/  S2UR UR36, SR_CTAID.Z ;  /* 0x00000000002479c3 */ /* 0x000e620000002700 */
[----:B------:R-:W-:-:S09]  /*10b0*/  UISETP.GE.AND UP0, UPT, UR19, 0x1, UPT ;  /* 0x000000011300788c */ /* 0x000fd2000bf06270 */
[----:B------:R-:W-:Y:S05]  /*10c0*/  BRA.U !UP0, `(.L_x_18) ;  /* 0x0000000108d07547 */ /* 0x000fea000b800000 */
[----:B------:R-:W2:Y:S01]  /*10d0*/  LDCU UR20, c[0x0][0xb0c] ;  /* 0x00016180ff1477ac */ /* 0x000ea20008000800 */
[----:B------:R-:W3:Y:S01]  /*10e0*/  LDCU.128 UR12, c[0x0][0xb10] ;  /* 0x00016200ff0c77ac */ /* 0x000ee20008000c00 */
[----:B------:R-:W4:Y:S01]  /*10f0*/  LDCU UR6, c[0x0][0x370] ;  /* 0x00006e00ff0677ac */ /* 0x000f220008000800 */
[----:B------:R-:W1:Y:S01]  /*1100*/  LDCU UR7, c[0x0][0x374] ;  /* 0x00006e80ff0777ac */ /* 0x000e620008000800 */
[----:B------:R-:W1:Y:S01]  /*1110*/  LDCU UR21, c[0x0][0xb20] ;  /* 0x00016400ff1577ac */ /* 0x000e620008000800 */
[----:B--2---:R-:W-:Y:S02]  /*1120*/  UISETP.NE.AND UP0, UPT, UR20, 0x1, UPT ;  /* 0x000000011400788c */ /* 0x004fe4000bf05270 */
[----:B---3--:R-:W-:Y:S01]  /*1130*/  UIMAD.WIDE.U32 UR4, UR46, UR12, URZ ;  /* 0x0000000c2e0472a5 */ /* 0x008fe2000f8e00ff */
[----:B------:R-:W2:Y:S01]  /*1140*/  LDCU.64 UR8, c[0x0][0xb28] ;  /* 0x00016500ff0877ac */ /* 0x000ea20008000a00 */
[----:B----4-:R-:W-:Y:S02]  /*1150*/  UIMAD.WIDE.U32 UR10, UR6, UR12, URZ ;  /* 0x0000000c060a72a5 */ /* 0x010fe4000f8e00ff */
[----:B------:R-:W-:-:S02]  /*1160*/  USHF.R.U32.HI UR5, URZ, UR13, UR5 ;  /* 0x0000000dff057299 */ /* 0x000fc40008011605 */
[----:B------:R-:W-:Y:S02]  /*1170*/  UISETP.NE.AND UP2, UPT, UR19, 0x1, UPT ;  /* 0x000000011300788c */ /* 0x000fe4000bf45270 */
[----:B------:R-:W-:Y:S01]  /*1180*/  USEL UR5, UR46, UR5, !UP0 ;  /* 0x000000052e057287 */ /* 0x000fe2000c000000 */
[----:B------:R-:W-:Y:S01]  /*1190*/  UMOV UR10, UR11 ;  /* 0x0000000b000a7c82 */ /* 0x000fe20008000000 */
[----:B------:R-:W-:Y:S02]  /*11a0*/  UIMAD.WIDE.U32 UR16, UR45, UR15, URZ ;  /* 0x0000000f2d1072a5 */ /* 0x000fe4000f8e00ff */
[----:B------:R-:W-:Y:S02]  /*11b0*/  @UP0 USHF.R.U32.HI UR6, URZ, UR13, UR10 ;  /* 0x0000000dff060299 */ /* 0x000fe4000801160a */
[----:B------:R-:W-:Y:S02]  /*11c0*/  UISETP.NE.AND UP0, UPT, UR14, 0x1, UPT ;  /* 0x000000010e00788c */ /* 0x000fe4000bf05270 */
[----:B-1----:R-:W-:-:S02]  /*11d0*/  UIMAD.WIDE.U32 UR10, UR7, UR15, URZ ;  /* 0x0000000f070a72a5 */ /* 0x002fc4000f8e00ff */
[----:B--2---:R-:W-:Y:S01]  /*11e0*/  UIMAD.WIDE.U32 UR12, UR6, UR8, URZ ;  /* 0x00000008060c72a5 */ /* 0x004fe2000f8e00ff */
[----:B------:R-:W-:Y:S02]  /*11f0*/  UMOV UR4, UR17 ;  /* 0x0000001100047c82 */ /* 0x000fe40008000000 */
[----:B------:R-:W-:Y:S02]  /*1200*/  USHF.R.U32.HI UR4, URZ, UR21, UR4 ;  /* 0x00000015ff047299 */ /* 0x000fe40008011604 */
[----:B------:R-:W-:Y:S02]  /*1210*/  UMOV UR10, UR11 ;  /* 0x0000000b000a7c82 */ /* 0x000fe40008000000 */
[----:B------:R-:W-:Y:S01]  /*1220*/  UMOV UR12, UR13 ;  /* 0x0000000d000c7c82 */ /* 0x000fe20008000000 */
[----:B------:R-:W-:Y:S02]  /*1230*/  @UP0 USHF.R.U32.HI UR7, URZ, UR21, UR10 ;  /* 0x00000015ff070299 */ /* 0x000fe4000801160a */
[----:B------:R-:W-:-:S02]  /*1240*/  USEL UR4, UR45, UR4, !UP0 ;  /* 0x000000042d047287 */ /* 0x000fc4000c000000 */
[----:B------:R-:W-:Y:S02]  /*1250*/  UIMAD.WIDE.U32 UR10, UR7, UR8, URZ ;  /* 0x00000008070a72a5 */ /* 0x000fe4000f8e00ff */
[----:B------:R-:W-:Y:S02]  /*1260*/  @UP2 USHF.R.U32.HI UR6, URZ, UR9, UR12 ;  /* 0x00000009ff062299 */ /* 0x000fe4000801160c */
[----:B------:R-:W-:-:S03]  /*1270*/  UIMAD.WIDE.U32 UR12, UR4, UR8, URZ ;  /* 0x00000008040c72a5 */ /* 0x000fc6000f8e00ff */
[----:B------:R-:W-:Y:S02]  /*1280*/  UMOV UR10, UR11 ;  /* 0x0000000b000a7c82 */ /* 0x000fe40008000000 */
[----:B------:R-:W-:Y:S02]  /*1290*/  @UP2 USHF.R.U32.HI UR7, URZ, UR9, UR10 ;  /* 0x00000009ff072299 */ /* 0x000fe4000801160a */
[----:B------:R-:W-:Y:S02]  /*12a0*/  UIMAD UR10, UR6, UR19, URZ ;  /* 0x00000013060a72a4 */ /* 0x000fe4000f8e02ff */
[----:B------:R-:W-:-:S04]  /*12b0*/  UIMAD UR7, UR7, UR19, URZ ;  /* 0x00000013070772a4 */ /* 0x000fc8000f8e02ff */
[----:B------:R-:W-:-:S03]  /*12c0*/  UISETP.GE.AND UP0, UPT, UR4, UR7, UPT ;  /* 0x000000070400728c */ /* 0x000fc6000bf06270 */
[----:B------:R-:W-:Y:S01]  /*12d0*/  UMOV UR7, UR13 ;  /* 0x0000000d00077c82 */ /* 0x000fe20008000000 */
[----:B------:R-:W-:Y:S02]  /*12e0*/  UISETP.GE.OR UP0, UPT, UR5, UR10, UP0 ;  /* 0x0000000a0500728c */ /* 0x000fe40008706670 */
[----:B------:R-:W-:Y:S02]  /*12f0*/  UIMAD.WIDE.U32 UR10, UR5, UR8, URZ ;  /* 0x00000008050a72a5 */ /* 0x000fe4000f8e00ff */
[----:B------:R-:W-:Y:S02]  /*1300*/  USHF.R.U32.HI UR7, URZ, UR9, UR7 ;  /* 0x00000009ff077299 */ /* 0x000fe40008011607 */
[----:B------:R-:W-:Y:S02]  /*1310*/  UIADD3 UR10, UPT, UPT, -UR4, URZ, URZ ;  /* 0x000000ff040a7290 */ /* 0x000fe4000fffe1ff */
[----:B------:R-:W-:Y:S02]  /*1320*/  USEL UR7, UR4, UR7, !UP2 ;  /* 0x0000000704077287 */ /* 0x000fe4000d000000 */
[----:B------:R-:W-:Y:S01]  /*1330*/  UIMAD UR10, UR14, UR10, UR45 ;  /* 0x0000000a0e0a72a4 */ /* 0x000fe2000f8e022d */
[----:B------:R-:W-:Y:S01]  /*1340*/  @!UP0 UMOV UR8, UR11 ;  /* 0x0000000b00088c82 */ /* 0x000fe20008000000 */
[----:B------:R-:W-:-:S02]  /*1350*/  UIADD3 UR11, UPT, UPT, -UR5, URZ, URZ ;  /* 0x000000ff050b7290 */ /* 0x000fc4000fffe1ff */
[----:B------:R-:W-:Y:S02]  /*1360*/  @!UP0 USHF.R.U32.HI UR8, URZ, UR9, UR8 ;  /* 0x00000009ff088299 */ /* 0x000fe40008011608 */
[----:B------:R-:W-:Y:S02]  /*1370*/  UIADD3 UR9, UPT, UPT, -UR7, URZ, URZ ;  /* 0x000000ff07097290 */ /* 0x000fe4000fffe1ff */
[----:B------:R-:W-:Y:S02]  /*1380*/  @!UP0 USEL UR8, UR5, UR8, !UP2 ;  /* 0x0000000805088287 */ /* 0x000fe4000d000000 */
[----:B------:R-:W-:Y:S02]  /*1390*/  UIMAD UR9, UR19, UR9, UR4 ;  /* 0x00000009130972a4 */ /* 0x000fe4000f8e0204 */
[----:B------:R-:W-:Y:S02]  /*13a0*/  @!UP0 UIADD3 UR7, UPT, UPT, UR7, -UR8, URZ ;  /* 0x8000000807078290 */ /* 0x000fe4000fffe0ff */
[----:B------:R-:W-:-:S02]  /*13b0*/  @!UP0 UIMAD UR6, UR9, UR6, UR8 ;  /* 0x00000006090682a4 */ /* 0x000fc4000f8e0208 */
[----:B------:R-:W-:Y:S02]  /*13c0*/  @!UP0 UIMAD UR4, UR7, UR19, UR5 ;  /* 0x00000013070482a4 */ /* 0x000fe4000f8e0205 */
[----:B------:R-:W-:Y:S02]  /*13d0*/  UIMAD UR46, UR20, UR11, UR46 ;  /* 0x0000000b142e72a4 */ /* 0x000fe4000f8e022e */
[----:B------:R-:W-:Y:S01]  /*13e0*/  UIMAD UR45, UR4, UR14, UR10 ;  /* 0x0000000e042d72a4 */ /* 0x000fe2000f8e020a */
[----:B------:R-:W-:Y:S02]  /*13f0*/  @!UP0 UMOV UR5, UR6 ;  /* 0x0000000600058c82 */ /* 0x000fe40008000000 */
[----:B------:R-:W-:-:S12]  /*1400*/  UIMAD UR46, UR5, UR20, UR46 ;  /* 0x00000014052e72a4 */ /* 0x000fd8000f8e022e */
.L_x_18:
[----:B------:R-:W-:-:S09]  /*1410*/  UISETP.NE.AND UP0, UPT, UR22, 0x1, UPT ;  /* 0x000000011600788c */ /* 0x000fd2000bf05270 */
[----:B------:R-:W-:Y:S05]  /*1420*/  BRA.U UP0, `(.L_x_19) ;  /* 0x0000000100407547 */ /* 0x000fea000b800000 */
[----:B------:R-:W2:Y:S01]  /*1430*/  LDCU.128 UR8, c[0x0][0xb10] ;  /* 0x00016200ff0877ac */ /* 0x000ea20008000c00 */
[----:B------:R-:W3:Y:S01]  /*1440*/  LDCU UR12, c[0x0][0xb0c] ;  /* 0x00016180ff0c77ac */ /* 0x000ee20008000800 */
[----:B------:R-:W4:Y:S01]  /*1450*/  LDCU UR13, c[0x0][0xb20] ;  /* 0x00016400ff0d77ac */ /* 0x000f220008000800 */
[----:B--2---:R-:W-:Y:S02]  /*1460*/  UIMAD.WIDE.U32 UR4, UR46, UR8, URZ ;  /* 0x000000082e0472a5 */ /* 0x004fe4000f8e00ff */
[----:B------:R-:W-:Y:S02]  /*1470*/  UIMAD.WIDE.U32 UR6, UR45, UR11, URZ ;  /* 0x0000000b2d0672a5 */ /* 0x000fe4000f8e00ff */
[----:B---3--:R-:W-:Y:S02]  /*1480*/  UISETP.NE.AND UP0, UPT, UR12, 0x1, UPT ;  /* 0x000000010c00788c */ /* 0x008fe4000bf05270 */
[----:B------:R-:W-:-:S03]  /*1490*/  USHF.R.U32.HI UR5, URZ, UR9, UR5 ;  /* 0x00000009ff057299 */ /* 0x000fc60008011605 */
[----:B------:R-:W-:Y:S01]  /*14a0*/  UMOV UR4, UR7 ;  /* 0x0000000700047c82 */ /* 0x000fe20008000000 */
[----:B------:R-:W-:Y:S02]  /*14b0*/  USEL UR5, UR46, UR5, !UP0 ;  /* 0x000000052e057287 */ /* 0x000fe4000c000000 */
[----:B------:R-:W-:Y:S02]  /*14c0*/  UISETP.NE.AND UP0, UPT, UR10, 0x1, UPT ;  /* 0x000000010a00788c */ /* 0x000fe4000bf05270 */
[----:B----4-:R-:W-:-:S04]  /*14d0*/  USHF.R.U32.HI UR4, URZ, UR13, UR4 ;  /* 0x0000000dff047299 */ /* 0x010fc80008011604 */
[----:B------:R-:W-:-:S04]  /*14e0*/  USEL UR4, UR45, UR4, !UP0 ;  /* 0x000000042d047287 */ /* 0x000fc8000c000000 */
[----:B------:R-:W-:Y:S02]  /*14f0*/  UIADD3 UR6, UPT, UPT, UR5, -UR4, URZ ;  /* 0x8000000405067290 */ /* 0x000fe4000fffe0ff */
[----:B------:R-:W-:Y:S02]  /*1500*/  UIADD3 UR4, UPT, UPT, -UR5, UR4, URZ ;  /* 0x0000000405047290 */ /* 0x000fe4000fffe1ff */
[----:B------:R-:W-:Y:S02]  /*1510*/  UIMAD UR45, UR6, UR10, UR45 ;  /* 0x0000000a062d72a4 */ /* 0x000fe4000f8e022d */
[----:B------:R-:W-:-:S12]  /*1520*/  UIMAD UR46, UR4, UR12, UR46 ;  /* 0x0000000c042e72a4 */ /* 0x000fd8000f8e022e */
.L_x_19:
[----:B------:R-:W-:Y:S01]  /*1530*/  UISETP.NE.AND UP0, UPT, UR18, 0x2, UPT ;  /* 0x000000021200788c */ /* 0x000fe2000bf05270 */
[----:B------:R-:W-:Y:S09]  /*1540*/  BRA.U !UP6, `(.L_x_20) ;  /* 0x000000010e0c7547 */ /* 0x000ff2000b800000 */
[----:B------:R-:W-:Y:S01]  /*1550*/  UCGABAR_WAIT ;  /* 0x0000000000007dc7 */ /* 0x000fe20008000000 */
[----:B------:R-:W-:Y:S01]  /*1560*/  CCTL.IVALL ;  /* 0x00000000ff00798f */ /* 0x000fe20002000000 */
[----:B------:R-:W-:Y:S05]  /*1570*/  BRA `(.L_x_21) ;  /* 0x0000000000047947 */ /* 0x000fea0003800000 */
.L_x_20:
[----:B------:R-:W-:Y:S06]  /*1580*/  BAR.SYNC.DEFER_BLOCKING 0x0 ;  /* 0x0000000000007b1d */ /* 0x000fec0000010000 */
.L_x_21:
[----:B------:R-:W-:Y:S05]  /*1590*/  BRA.U UP0, `(.L_x_22) ;  /* 0x0000001500447547 */ /* 0x000fea000b800000 */
[----:B------:R-:W2:Y:S01]  /*15a0*/  LDCU UR6, c[0x0][0x38c] ;  /* 0x00007180ff0677ac */ /* 0x000ea20008000800 */
[----:B------:R-:W-:Y:S01]  /*15b0*/  PLOP3.LUT P1, PT, PT, PT, UP3, 0x80, 0x8 ;  /* 0x000000000008781c */ /* 0x000fe20003f2f038 */
[----:B------:R-:W-:Y:S01]  /*15c0*/  IMAD.MOV.U32 R12, RZ, RZ, 0x1 ;  /* 0x00000001ff0c7424 */ /* 0x000fe200078e00ff */
[----:B------:R-:W-:Y:S01]  /*15d0*/  ISETP.EQ.OR P2, PT, R0, RZ, P3 ;  /* 0x000000ff0000720c */ /* 0x000fe20001f42670 */
[----:B------:R-:W-:Y:S01]  /*15e0*/  UISETP.NE.AND UP1, UPT, UR18, URZ, UPT ;  /* 0x000000ff1200728c */ /* 0x000fe2000bf25270 */
[----:B------:R-:W-:Y:S01]  /*15f0*/  PLOP3.LUT P1, PT, P1, PT, PT, 0x8, 0x80 ;  /* 0x000000000080781c */ /* 0x000fe20000f2e170 */
[----:B------:R-:W-:Y:S01]  /*1600*/  USEL UR29, URZ, 0x1, UP5 ;  /* 0x00000001ff1d7887 */ /* 0x000fe2000a800000 */
[----:B------:R-:W-:Y:S01]  /*1610*/  CS2R R10, SRZ ;  /* 0x00000000000a7805 */ /* 0x000fe2000001ff00 */
[----:B------:R-:W-:Y:S01]  /*1620*/  IMAD.MOV.U32 R9, RZ, RZ, RZ ;  /* 0x000000ffff097224 */ /* 0x000fe200078e00ff */
[----:B------:R-:W3:Y:S01]  /*1630*/  LDCU UR44, c[0x0][0x370] ;  /* 0x00006e00ff2c77ac */ /* 0x000ee20008000800 */
[----:B------:R-:W-:Y:S01]  /*1640*/  IMAD.MOV.U32 R8, RZ, RZ, 0x1 ;  /* 0x00000001ff087424 */ /* 0x000fe200078e00ff */
[----:B------:R-:W4:Y:S01]  /*1650*/  LDCU.64 UR38, c[0x0][0x348] ;  /* 0x00006900ff2677ac */ /* 0x000f220008000a00 */
[----:B------:R-:W-:-:S02]  /*1660*/  USHF.R.U32.HI UR51, URZ, 0x7, UR23 ;  /* 0x00000007ff337899 */ /* 0x000fc40008011617 */
[----:B--2---:R-:W-:Y:S02]  /*1670*/  UIADD3 UR5, UPT, UPT, UR6, 0xff, URZ ;  /* 0x000000ff06057890 */ /* 0x004fe4000fffe0ff */
[----:B------:R-:W-:Y:S02]  /*1680*/  UIADD3 UR52, UPT, UPT, UR6, 0x1fe, URZ ;  /* 0x000001fe06347890 */ /* 0x000fe4000fffe0ff */
[----:B------:R-:W-:Y:S01]  /*1690*/  USHF.R.S32.HI UR4, URZ, 0x1f, UR5 ;  /* 0x0000001fff047899 */ /* 0x000fe20008011405 */
[----:B------:R-:W2:Y:S03]  /*16a0*/  LDCU UR43, c[0x0][0x374] ;  /* 0x00006e80ff2b77ac */ /* 0x000ea60008000800 */
[----:B------:R-:W-:Y:S02]  /*16b0*/  ULEA.HI UR4, UR4, UR5, URZ, 0x8 ;  /* 0x0000000504047291 */ /* 0x000fe4000f8f40ff */
[----:B------:R-:W-:-:S02]  /*16c0*/  USEL UR29, UR29, 0x2, UP1 ;  /* 0x000000021d1d7887 */ /* 0x000fc40008800000 */
[----:B------:R-:W-:Y:S02]  /*16d0*/  USHF.R.S32.HI UR49, URZ, 0x8, UR4 ;  /* 0x00000008ff317899 */ /* 0x000fe40008011404 */
[----:B------:R-:W-:Y:S02]  /*16e0*/  UIADD3 UR4, UPT, UPT, UR6, -0x1, URZ ;  /* 0xffffffff06047890 */ /* 0x000fe4000fffe0ff */
[----:B------:R-:W-:Y:S02]  /*16f0*/  UISETP.LT.U32.AND UP0, UPT, UR49, 0x5, UPT ;  /* 0x000000053100788c */ /* 0x000fe4000bf01070 */
[----:B------:R-:W-:Y:S02]  /*1700*/  UISETP.GE.U32.AND UP2, UPT, UR4, -0x1ff, UPT ;  /* 0xfffffe010400788c */ /* 0x000fe4000bf46070 */
[----:B------:R-:W-:Y:S01]  /*1710*/  USEL UR47, UR49, 0x5, UP0 ;  /* 0x00000005312f7887 */ /* 0x000fe20008000000 */
[----:B------:R-:W-:-:S03]  /*1720*/  UMOV UR21, URZ ;  /* 0x000000ff00157c82 */ /* 0x000fc60008000000 */
[----:B------:R-:W-:Y:S02]  /*1730*/  UIADD3 UR22, UPT, UPT, UR47, -0x1, URZ ;  /* 0xffffffff2f167890 */ /* 0x000fe4000fffe0ff */
[----:B------:R-:W-:-:S03]  /*1740*/  UIADD3 UR50, UPT, UPT, UR49, -UR47, URZ ;  /* 0x8000002f31327290 */ /* 0x000fc6000fffe0ff */
[----:B------:R-:W-:-:S04]  /*1750*/  @UP2 UIADD3 UR22, UPT, UPT, UR47, URZ, URZ ;  /* 0x000000ff2f162290 */ /* 0x000fc8000fffe0ff */
[----:B--234-:R-:W-:-:S12]  /*1760*/  UIADD3 UR22, UPT, UPT, UR22, 0x1, URZ ;  /* 0x0000000116167890 */ /* 0x01cfd8000fffe0ff */
.L_x_42:
[----:B------:R-:W-:Y:S01]  /*1770*/  UISETP.NE.AND UP0, UPT, UR48, URZ, UPT ;  /* 0x000000ff3000728c */ /* 0x000fe2000bf05270 */
[----:B------:R-:W2:Y:S08]  /*1780*/  S2UR UR48, SR_CgaCtaId ;  /* 0x00000000003079c3 */ /* 0x000eb00000008800 */
[----:B------:R-:W-:Y:S05]  /*1790*/  BRA.U UP0, `(.L_x_23) ;  /* 0x0000000100347547 */ /* 0x000fea000b800000 */
[----:B------:R-:W3:Y:S01]  /*17a0*/  S2R R0, SR_CgaCtaId ;  /* 0x0000000000007919 */ /* 0x000ee20000008800 */
[----:B------:R-:W-:-:S04]  /*17b0*/  MOV R2, 0x400 ;  /* 0x0000040000027802 */ /* 0x000fc80000000f00 */
[----:B---3--:R-:W-:Y:S02]  /*17c0*/  LEA R0, R0, R2, 0x18 ;  /* 0x0000000200007211 */ /* 0x008fe400078ec0ff */
[----:B------:R-:W-:-:S03]  /*17d0*/  SHF.L.U32 R2, R8, 0x1f, RZ ;  /* 0x0000001f08027819 */ /* 0x000fc600000006ff */
[----:B------:R-:W-:-:S04]  /*17e0*/  IMAD R0, R9, 0x8, R0 ;  /* 0x0000000809007824 */ /* 0x000fc800078e0200 */
[----:B------:R-:W3:Y:S02]  /*17f0*/  SYNCS.PHASECHK.TRANS64.TRYWAIT P0, [R0+URZ+0xe0], R2 ;  /* 0x0000e002000075a7 */ /* 0x000ee400080011ff */
[----:B---3--:R-:W-:Y:S05]  /*1800*/  @!P0 BRA `(.L_x_24) ;  /* 0x0000005c00488947 */ /* 0x008fea0003800000 */
.L_x_105:
[----:B------:R-:W-:Y:S01]  /*1810*/  VIADD R9, R9, 0x1 ;  /* 0x0000000109097836 */ /* 0x000fe20000000000 */
[----:B------:R3:W-:Y:S04]  /*1820*/  SYNCS.ARRIVE.TRANS64.A1T0 RZ, [R0+URZ+0xd0], RZ ;  /* 0x0000d0ff00ff79a7 */ /* 0x0007e800081000ff */
[----:B------:R-:W-:-:S04]  /*1830*/  ISETP.NE.AND P0, PT, R9, 0x2, PT ;  /* 0x000000020900780c */ /* 0x000fc80003f05270 */
[----:B------:R-:W-:Y:S02]  /*1840*/  SEL R9, R9, RZ, P0 ;  /* 0x000000ff09097207 */ /* 0x000fe40000000000 */
[----:B---3--:R-:W-:-:S04]  /*1850*/  SEL R0, RZ, 0x1, P0 ;  /* 0x00000001ff007807 */ /* 0x008fc80000000000 */
[----:B------:R-:W-:-:S07]  /*1860*/  LOP3.LUT R8, R8, R0, RZ, 0x3c, !PT ;  /* 0x0000000008087212 */ /* 0x000fce00078e3cff */
.L_x_23:
[----:B------:R-:W-:Y:S01]  /*1870*/  UMOV UR13, 0x400 ;  /* 0x00000400000d7882 */ /* 0x000fe20000000000 */
[----:B------:R-:W-:Y:S01]  /*1880*/  SHF.L.U32 R0, R12, 0x1f, RZ ;  /* 0x0000001f0c007819 */ /* 0x000fe200000006ff */
[----:B--2---:R-:W-:Y:S02]  /*1890*/  ULEA UR13, UR48, UR13, 0x18 ;  /* 0x0000000d300d7291 */ /* 0x004fe4000f8ec0ff */
[----:B------:R-:W-:Y:S02]  /*18a0*/  UISETP.GE.U32.AND UP0, UPT, UR52, 0x1ff, UPT ;  /* 0x000001ff3400788c */ /* 0x000fe4000bf06070 */
[----:B------:R-:W-:Y:S02]  /*18b0*/  ULEA UR4, UR21, UR13, 0x3 ;  /* 0x0000000d15047291 */ /* 0x000fe4000f8e18ff */
[----:B------:R-:W-:Y:S02]  /*18c0*/  USHF.L.U32 UR35, UR46, 0x6, URZ ;  /* 0x000000062e237899 */ /* 0x000fe400080006ff */
[----:B------:R-:W-:Y:S01]  /*18d0*/  UIMAD UR19, UR45, 0x60, UR51 ;  /* 0x000000602d1378a4 */ /* 0x000fe2000f8e0233 */
[----:B------:R-:W-:-:S04]  /*18e0*/  UMOV UR14, URZ ;  /* 0x000000ff000e7c82 */ /* 0x000fc80008000000 */
[----:B------:R2:W3:Y:S01]  /*18f0*/  SYNCS.PHASECHK.TRANS64.TRYWAIT P0, [UR4+0x28], R0 ;  /* 0x00002800ff0075a7 */ /* 0x0004e20008001104 */
[----:B------:R-:W-:Y:S06]  /*1900*/  BRA.U !UP0, `(.L_x_25) ;  /* 0x0000000108f07547 */ /* 0x000fec000b800000 */
[----:B------:R-:W-:Y:S01]  /*1910*/  UMOV UR15, URZ ;  /* 0x000000ff000f7c82 */ /* 0x000fe20008000000 */
[----:B------:R-:W-:-:S05]  /*1920*/  UMOV UR4, UR21 ;  /* 0x0000001500047c82 */ /* 0x000fca0008000000 */
.L_x_31:
[----:B------:R-:W-:Y:S01]  /*1930*/  ULEA UR33, UR4, UR13, 0x3 ;  /* 0x0000000d04217291 */ /* 0x000fe2000f8e18ff */
[----:B---3--:R-:W-:Y:S01]  /*1940*/  @!P3 MOV R2, 0xa000 ;  /* 0x0000a0000002b802 */ /* 0x008fe20000000f00 */
[----:B-1-3--:R-:W-:Y:S10]  /*1950*/  @P0 BRA `(.L_x_26) ;  /* 0x00000000000c0947 */ /* 0x00aff40003800000 */
[----:B------:R-:W-:-:S04]  /*1960*/  SHF.L.U32 R3, R12, 0x1f, RZ ;  /* 0x0000001f0c037819 */ /* 0x000fc800000006ff */
[----:B------:R-:W3:Y:S02]  /*1970*/  SYNCS.PHASECHK.TRANS64.TRYWAIT P0, [UR33+0x28], R3 ;  /* 0x00002803ff0075a7 */ /* 0x000ee40008001121 */
[----:B---3--:R-:W-:Y:S05]  /*1980*/  @!P0 BRA `(.L_x_27) ;  /* 0x0000005800fc8947 */ /* 0x008fea0003800000 */
.L_x_26:
[----:B------:R3:W-:Y:S01]  /*1990*/  @!P3 SYNCS.ARRIVE.TRANS64 RZ, [UR33], R2 ;  /* 0x00000002ffffb9a7 */ /* 0x0007e20008000021 */
[----:B------:R-:W-:-:S04]  /*19a0*/  ULOP3.LUT UR5, UR29, 0x2, URZ, 0xfc, !UPT ;  /* 0x000000021d057892 */ /* 0x000fc8000f8efcff */
[----:B------:R-:W-:-:S09]  /*19b0*/  UISETP.NE.AND UP0, UPT, UR5, 0x2, UPT ;  /* 0x000000020500788c */ /* 0x000fd2000bf05270 */
[----:B------:R-:W-:Y:S05]  /*19c0*/  BRA.U UP0, `(.L_x_28) ;  /* 0x0000000100047547 */ /* 0x000fea000b800000 */
[----:B-1----:R-:W-:Y:S05]  /*19d0*/  BPT.TRAP 0x1 ;  /* 0x000000040000795c */ /* 0x002fea0000300000 */
.L_x_28:
[----:B------:R-:W-:Y:S04]  /*19e0*/  BSSY.RECONVERGENT B0, `(.L_x_29) ;  /* 0x0000003000007945 */ /* 0x000fe80003800200 */
[----:B------:R-:W-:Y:S05]  /*19f0*/  @P2 BRA `(.L_x_30) ;  /* 0x0000000000042947 */ /* 0x000fea0003800000 */
[----:B-1----:R-:W-:Y:S05]  /*1a00*/  BPT.TRAP 0x1 ;  /* 0x000000040000795c */ /* 0x002fea0000300000 */
.L_x_30:
[----:B-1----:R-:W-:Y:S05]  /*1a10*/  BSYNC.RECONVERGENT B0 ;  /* 0x0000000000007941 */ /* 0x002fea0003800200 */
.L_x_29:
[----:B------:R-:W-:Y:S02]  /*1a20*/  UIADD3 UR5, UPT, UPT, UR4, 0x1, URZ ;  /* 0x0000000104057890 */ /* 0x000fe4000fffe0ff */
[----:B------:R-:W-:Y:S02]  /*1a30*/  ULEA UR24, UR4, UR13, 0xe ;  /* 0x0000000d04187291 */ /* 0x000fe4000f8e70ff */
[----:B------:R-:W-:Y:S02]  /*1a40*/  UISETP.NE.AND UP0, UPT, UR5, 0x5, UPT ;  /* 0x000000050500788c */ /* 0x000fe4000bf05270 */
[----:B------:R-:W-:Y:S02]  /*1a50*/  UIMAD UR8, UR4, 0x6000, UR23 ;  /* 0x00006000040878a4 */ /* 0x000fe4000f8e0217 */
[----:B------:R-:W-:Y:S02]  /*1a60*/  USEL UR6, URZ, 0x1, UP0 ;  /* 0x00000001ff067887 */ /* 0x000fe40008000000 */
[----:B------:R-:W-:-:S02]  /*1a70*/  USEL UR21, UR5, URZ, UP0 ;  /* 0x000000ff05157287 */ /* 0x000fc40008000000 */
[----:B------:R-:W-:Y:S02]  /*1a80*/  UIADD3 UR4, UP0, UPT, UR38, 0x180, URZ ;  /* 0x0000018026047890 */ /* 0x000fe4000ff1e0ff */
[----:B------:R-:W-:Y:S01]  /*1a90*/  ULEA UR5, UR21, UR13, 0x3 ;  /* 0x0000000d15057291 */ /* 0x000fe2000f8e18ff */
[----:B------:R-:W-:Y:S01]  /*1aa0*/  LOP3.LUT R12, R12, UR6, RZ, 0x3c, !PT ;  /* 0x000000060c0c7c12 */ /* 0x000fe2000f8e3cff */
[----:B------:R-:W-:Y:S02]  /*1ab0*/  USHF.L.U32 UR34, UR15, 0x8, URZ ;  /* 0x000000080f227899 */ /* 0x000fe400080006ff */
[----:B------:R-:W-:Y:S01]  /*1ac0*/  UIADD3 UR15, UPT, UPT, UR15, 0x1, URZ ;  /* 0x000000010f0f7890 */ /* 0x000fe2000fffe0ff */
[----:B--2---:R-:W-:Y:S01]  /*1ad0*/  SHF.L.U32 R0, R12, 0x1f, RZ ;  /* 0x0000001f0c007819 */ /* 0x004fe200000006ff */
[----:B------:R-:W-:Y:S02]  /*1ae0*/  UIADD3 UR6, UP1, UPT, UR38, 0x80, URZ ;  /* 0x0000008026067890 */ /* 0x000fe4000ff3e0ff */
[----:B------:R-:W-:Y:S01]  /*1af0*/  UIADD3 UR8, UPT, UPT, UR13, UR8, URZ ;  /* 0x000000080d087290 */ /* 0x000fe2000fffe0ff */
[----:B------:R4:W1:Y:S01]  /*1b00*/  SYNCS.PHASECHK.TRANS64.TRYWAIT P0, [UR5+0x28], R0 ;  /* 0x00002800ff0075a7 */ /* 0x0008620008001105 */
[----:B------:R-:W-:-:S02]  /*1b10*/  UIADD3.X UR5, UPT, UPT, URZ, UR39, URZ, UP0, !UPT ;  /* 0x00000027ff057290 */ /* 0x000fc400087fe4ff */
[----:B------:R-:W-:Y:S02]  /*1b20*/  UISETP.NE.AND UP0, UPT, UR15, UR22, UPT ;  /* 0x000000160f00728c */ /* 0x000fe4000bf05270 */
[----:B------:R-:W-:Y:S02]  /*1b30*/  UIADD3.X UR7, UPT, UPT, URZ, UR39, URZ, UP1, !UPT ;  /* 0x00000027ff077290 */ /* 0x000fe40008ffe4ff */
[----:B------:R-:W-:Y:S02]  /*1b40*/  UIADD3 UR32, UPT, UPT, UR24, 0x3300, URZ ;  /* 0x0000330018207890 */ /* 0x000fe4000fffe0ff */
[----:B------:R-:W-:Y:S02]  /*1b50*/  UIADD3 UR26, UPT, UPT, UR34, 0x80, URZ ;  /* 0x00000080221a7890 */ /* 0x000fe4000fffe0ff */
[----:B------:R-:W-:Y:S02]  /*1b60*/  UIADD3 UR24, UPT, UPT, UR24, 0x5300, URZ ;  /* 0x0000530018187890 */ /* 0x000fe4000fffe0ff */
[----:B------:R-:W-:-:S02]  /*1b70*/  UIADD3 UR16, UPT, UPT, UR8, 0x17300, URZ ;  /* 0x0001730008107890 */ /* 0x000fc4000fffe0ff */
[----:B------:R-:W-:Y:S01]  /*1b80*/  UIADD3 UR8, UPT, UPT, UR8, 0x1a300, URZ ;  /* 0x0001a30008087890 */ /* 0x000fe2000fffe0ff */
[----:B------:R-:W-:Y:S01]  /*1b90*/  UMOV UR30, 0x0 ;  /* 0x00000000001e7882 */ /* 0x000fe20000000000 */
[----:B------:R-:W-:Y:S01]  /*1ba0*/  UMOV UR31, 0x10000000 ;  /* 0x10000000001f7882 */ /* 0x000fe20000000000 */
[----:B------:R-:W-:Y:S01]  /*1bb0*/  UMOV UR25, UR33 ;  /* 0x0000002100197c82 */ /* 0x000fe20008000000 */
[----:B------:R-:W-:Y:S01]  /*1bc0*/  UMOV UR27, UR35 ;  /* 0x00000023001b7c82 */ /* 0x000fe20008000000 */
[----:B------:R-:W-:Y:S01]  /*1bd0*/  UMOV UR28, UR36 ;  /* 0x00000024001c7c82 */ /* 0x000fe20008000000 */
[----:B------:R-:W-:Y:S01]  /*1be0*/  UMOV UR14, 0x30000 ;  /* 0x00030000000e7882 */ /* 0x000fe20000000000 */
[----:B------:R-:W-:Y:S01]  /*1bf0*/  UMOV UR17, UR33 ;  /* 0x0000002100117c82 */ /* 0x000fe20008000000 */
[----:B------:R-:W-:Y:S01]  /*1c00*/  UMOV UR20, UR36 ;  /* 0x0000002400147c82 */ /* 0x000fe20008000000 */
[----:B------:R-:W-:Y:S01]  /*1c10*/  UMOV UR18, UR34 ;  /* 0x0000002200127c82 */ /* 0x000fe20008000000 */
[----:B------:R-:W-:Y:S01]  /*1c20*/  UTMALDG.3D [UR32], [UR6], desc[UR30] ;  /* 0x00001e20060075b4 */ /* 0x000fe20008011000 */
[----:B------:R-:W-:Y:S01]  /*1c30*/  UMOV UR11, UR19 ;  /* 0x00000013000b7c82 */ /* 0x000fe20008000000 */
[----:B------:R-:W-:Y:S01]  /*1c40*/  UMOV UR12, UR36 ;  /* 0x00000024000c7c82 */ /* 0x000fe20008000000 */
[----:B------:R-:W-:Y:S01]  /*1c50*/  UMOV UR9, UR33 ;  /* 0x0000002100097c82 */ /* 0x000fe20008000000 */
[----:B------:R-:W-:Y:S01]  /*1c60*/  UMOV UR10, UR26 ;  /* 0x0000001a000a7c82 */ /* 0x000fe20008000000 */
[----:B------:R-:W-:Y:S01]  /*1c70*/  UTMALDG.3D [UR24], [UR6], desc[UR30] ;  /* 0x00001e18060075b4 */ /* 0x000fe20008011000 */
[----:B------:R-:W-:Y:S01]  /*1c80*/  UTMALDG.3D.MULTICAST [UR16], [UR4], UR14, desc[UR30] ;  /* 0x00001e10040073b4 */ /* 0x000fe2000801180e */
[----:B------:R2:W-:Y:S02]  /*1c90*/  UTMALDG.3D.MULTICAST [UR8], [UR4], UR14, desc[UR30] ;  /* 0x00001e08040073b4 */ /* 0x0005e4000801180e */
[----:B--2---:R-:W-:Y:S01]  /*1ca0*/  UMOV UR14, UR22 ;  /* 0x00000016000e7c82 */ /* 0x004fe20008000000 */
[----:B------:R-:W-:Y:S01]  /*1cb0*/  UMOV UR4, UR21 ;  /* 0x0000001500047c82 */ /* 0x000fe20008000000 */
[----:B----4-:R-:W-:Y:S05]  /*1cc0*/  BRA.U UP0, `(.L_x_31) ;  /* 0xfffffffd00187547 */ /* 0x010fea000b83ffff */
.L_x_25:
[----:B------:R-:W-:Y:S01]  /*1cd0*/  ULEA UR4, UR21, UR13, 0x3 ;  /* 0x0000000d15047291 */ /* 0x000fe2000f8e18ff */
[----:B--2---:R-:W-:Y:S01]  /*1ce0*/  SHF.L.U32 R0, R12, 0x1f, RZ ;  /* 0x0000001f0c007819 */ /* 0x004fe200000006ff */
[----:B------:R-:W-:Y:S01]  /*1cf0*/  @!P1 SYNCS.ARRIVE.TRANS64.A1T0 RZ, [UR13+0x68], RZ ;  /* 0x000068ffffff99a7 */ /* 0x000fe2000810000d */
[----:B------:R-:W-:-:S06]  /*1d00*/  UISETP.GT.AND UP0, UPT, UR49, UR47, UPT ;  /* 0x0000002f3100728c */ /* 0x000fcc000bf04270 */
[----:B-1-3--:R1:W2:Y:S03]  /*1d10*/  SYNCS.PHASECHK.TRANS64.TRYWAIT P0, [UR4+0x28], R0 ;  /* 0x00002800ff0075a7 */ /* 0x00a2a60008001104 */
[----:B------:R-:W-:Y:S05]  /*1d20*/  BRA.U !UP0, `(.L_x_32) ;  /* 0x0000000108ec7547 */ /* 0x000fea000b800000 */
[----:B------:R-:W-:Y:S01]  /*1d30*/  UIADD3 UR15, UPT, UPT, UR50, UR14, URZ ;  /* 0x0000000e320f7290 */ /* 0x000fe2000fffe0ff */
[----:B------:R-:W-:-:S11]  /*1d40*/  UMOV UR4, UR21 ;  /* 0x0000001500047c82 */ /* 0x000fd60008000000 */
.L_x_38:
[----:B------:R-:W-:Y:S01]  /*1d50*/  ULEA UR33, UR4, UR13, 0x3 ;  /* 0x0000000d04217291 */ /* 0x000fe2000f8e18ff */
[----:B--2---:R-:W-:Y:S01]  /*1d60*/  @!P3 MOV R2, 0xa000 ;  /* 0x0000a0000002b802 */ /* 0x004fe20000000f00 */
[----:B--2-4-:R-:W-:Y:S10]  /*1d70*/  @P0 BRA `(.L_x_33) ;  /* 0x00000000000c0947 */ /* 0x014ff40003800000 */
[----:B------:R-:W-:-:S04]  /*1d80*/  SHF.L.U32 R3, R12, 0x1f, RZ ;  /* 0x0000001f0c037819 */ /* 0x000fc800000006ff */
[----:B------:R-:W2:Y:S02]  /*1d90*/  SYNCS.PHASECHK.TRANS64.TRYWAIT P0, [UR33+0x28], R3 ;  /* 0x00002803ff0075a7 */ /* 0x000ea40008001121 */
[----:B--2---:R-:W-:Y:S05]  /*1da0*/  @!P0 BRA `(.L_x_34) ;  /* 0x00000058000c8947 */ /* 0x004fea0003800000 */
.L_x_33:
[----:B------:R2:W-:Y:S01]  /*1db0*/  @!P3 SYNCS.ARRIVE.TRANS64 RZ, [UR33], R2 ;  /* 0x00000002ffffb9a7 */ /* 0x0005e20008000021 */
[----:B------:R-:W-:-:S04]  /*1dc0*/  ULOP3.LUT UR5, UR29, 0x2, URZ, 0xfc, !UPT ;  /* 0x000000021d057892 */ /* 0x000fc8000f8efcff */
[----:B------:R-:W-:-:S09]  /*1dd0*/  UISETP.NE.AND UP0, UPT, UR5, 0x2, UPT ;  /* 0x000000020500788c */ /* 0x000fd2000bf05270 */
[----:B------:R-:W-:Y:S05]  /*1de0*/  BRA.U UP0, `(.L_x_35) ;  /* 0x0000000100047547 */ /* 0x000fea000b800000 */
[----:B------:R-:W-:Y:S05]  /*1df0*/  BPT.TRAP 0x1 ;  /* 0x000000040000795c */ /* 0x000fea0000300000 */
.L_x_35:
[----:B------:R-:W-:Y:S04]  /*1e00*/  BSSY.RECONVERGENT B0, `(.L_x_36) ;  /* 0x0000003000007945 */ /* 0x000fe80003800200 */
[----:B------:R-:W-:Y:S05]  /*1e10*/  @P2 BRA `(.L_x_37) ;  /* 0x0000000000042947 */ /* 0x000fea0003800000 */
[----:B------:R-:W-:Y:S05]  /*1e20*/  BPT.TRAP 0x1 ;  /* 0x000000040000795c */ /* 0x000fea0000300000 */
.L_x_37:
[----:B------:R-:W-:Y:S05]  /*1e30*/  BSYNC.RECONVERGENT B0 ;  /* 0x0000000000007941 */ /* 0x000fea0003800200 */
.L_x_36:
        /* <DEDUP_REMOVED lines=11> */
[----:B-1----:R-:W-:Y:S01]  /*1ef0*/  SHF.L.U32 R0, R12, 0x1f, RZ ;  /* 0x0000001f0c007819 */ /* 0x002fe200000006ff */
[----:B------:R-:W-:Y:S02]  /*1f00*/  UIADD3 UR6, UP1, UPT, UR38, 0x80, URZ ;  /* 0x0000008026067890 */ /* 0x000fe4000ff3e0ff */
[----:B------:R-:W-:Y:S01]  /*1f10*/  UIADD3 UR8, UPT, UPT, UR13, UR8, URZ ;  /* 0x000000080d087290 */ /* 0x000fe2000fffe0ff */
[----:B------:R3:W4:Y:S01]  /*1f20*/  SYNCS.PHASECHK.TRANS64.TRYWAIT P0, [UR5+0x28], R0 ;  /* 0x00002800ff0075a7 */ /* 0x0007220008001105 */
        /* <DEDUP_REMOVED lines=16> */
[----:B------:R-:W-:Y:S01]  /*2030*/  UTMALDG.3D [UR32], [UR6], desc[UR30] ;  /* 0x00001e20060075b4 */ /* 0x000fe20008011000 */
[----:B------:R-:W-:Y:S01]  /*2040*/  UMOV UR18, UR34 ;  /* 0x0000002200127c82 */ /* 0x000fe20008000000 */
[----:B------:R-:W-:Y:S01]  /*2050*/  UMOV UR11, UR19 ;  /* 0x00000013000b7c82 */ /* 0x000fe20008000000 */
[----:B------:R-:W-:Y:S01]  /*2060*/  UMOV UR12, UR36 ;  /* 0x00000024000c7c82 */ /* 0x000fe20008000000 */
[----:B------:R-:W-:Y:S01]  /*2070*/  UMOV UR9, UR33 ;  /* 0x0000002100097c82 */ /* 0x000fe20008000000 */
[----:B------:R-:W-:Y:S01]  /*2080*/  UMOV UR10, UR26 ;  /* 0x0000001a000a7c82 */ /* 0x000fe20008000000 */
[----:B------:R-:W-:Y:S01]  /*2090*/  UTMALDG.3D [UR24], [UR6], desc[UR30] ;  /* 0x00001e18060075b4 */ /* 0x000fe20008011000 */
[----:B------:R-:W-:Y:S01]  /*20a0*/  UTMALDG.3D.MULTICAST [UR16], [UR4], UR37, desc[UR30] ;  /* 0x00001e10040073b4 */ /* 0x000fe20008011825 */
[----:B------:R1:W-:Y:S02]  /*20b0*/  UTMALDG.3D.MULTICAST [UR8], [UR4], UR37, desc[UR30] ;  /* 0x00001e08040073b4 */ /* 0x0003e40008011825 */
[----:B-1----:R-:W-:Y:S01]  /*20c0*/  UMOV UR4, UR21 ;  /* 0x0000001500047c82 */ /* 0x002fe20008000000 */
[----:B---3--:R-:W-:Y:S05]  /*20d0*/  BRA.U UP0, `(.L_x_38) ;  /* 0xfffffffd001c7547 */ /* 0x008fea000b83ffff */
.L_x_32:
[C---:B------:R-:W-:Y:S01]  /*20e0*/  LEA R3, R11.reuse, UR13, 0x3 ;  /* 0x0000000d0b037c11 */ /* 0x040fe2000f8e18ff */
[----:B------:R-:W-:Y:S01]  /*20f0*/  NOP ;  /* 0x0000000000007918 */ /* 0x000fe20000000000 */
[----:B-1----:R-:W-:Y:S02]  /*2100*/  SHF.L.U32 R0, R10, 0x1f, RZ ;  /* 0x0000001f0a007819 */ /* 0x002fe400000006ff */
[----:B------:R-:W-:Y:S02]  /*2110*/  LEA R4, R11, UR13, 0x4 ;  /* 0x0000000d0b047c11 */ /* 0x000fe4000f8e20ff */
[----:B--2-4-:R-:W1:Y:S02]  /*2120*/  SYNCS.PHASECHK.TRANS64.TRYWAIT P0, [R3+URZ+0x70], R0 ;  /* 0x00007000030075a7 */ /* 0x014e6400080011ff */
[----:B-1----:R-:W-:Y:S05]  /*2130*/  @!P0 BRA `(.L_x_39) ;  /* 0x0000005400408947 */ /* 0x002fea0003800000 */
.L_x_108:
[----:B------:R-:W2:Y:S01]  /*2140*/  LDS.128 R4, [R4+0x100] ;  /* 0x0001000004047984 */ /* 0x000ea20000000c00 */
[----:B------:R-:W-:Y:S01]  /*2150*/  UISETP.GE.AND UP0, UPT, UR42, 0x1, UPT ;  /* 0x000000012a00788c */ /* 0x000fe2000bf06270 */
[----:B------:R-:W-:Y:S01]  /*2160*/  @!PT LDS RZ, [RZ] ;  /* 0x00000000fffff984 */ /* 0x000fe20000000800 */
[----:B------:R-:W-:Y:S01]  /*2170*/  @!PT LDS RZ, [RZ] ;  /* 0x00000000fffff984 */ /* 0x000fe20000000800 */
[----:B------:R-:W-:Y:S01]  /*2180*/  @!PT LDS RZ, [RZ] ;  /* 0x00000000fffff984 */ /* 0x000fe20000000800 */
[----:B------:R-:W-:Y:S01]  /*2190*/  @!PT LDS RZ, [RZ] ;  /* 0x00000000fffff984 */ /* 0x000fe20000000800 */
[----:B------:R3:W-:Y:S06]  /*21a0*/  MEMBAR.ALL.CTA ;  /* 0x0000000000007992 */ /* 0x0007ec0000008000 */
[----:B---3--:R-:W3:Y:S01]  /*21b0*/  FENCE.VIEW.ASYNC.S ;  /* 0x00000000000073c6 */ /* 0x008ee20000000000 */
[----:B--2---:R-:W-:-:S13]  /*21c0*/  LOP3.LUT P0, RZ, R6, 0x1, RZ, 0xc0, !PT ;  /* 0x0000000106ff7812 */ /* 0x004fda000780c0ff */
[----:B---3--:R-:W-:Y:S01]  /*21d0*/  VOTEU.ANY UP1, P0 ;  /* 0x0000000000ff7886 */ /* 0x008fe20000020100 */
[----:B------:R-:W-:-:S13]  /*21e0*/  PLOP3.LUT P0, PT, PT, PT, UP1, 0x80, 0x8 ;  /* 0x000000000008781c */ /* 0x000fda0003f0f018 */
[----:B-1----:R-:W-:Y:S02]  /*21f0*/  @P0 LOP3.LUT R0, R5, 0xffff, RZ, 0xc0, !PT ;  /* 0x0000ffff05000812 */ /* 0x002fe400078ec0ff */
[----:B------:R-:W-:Y:S02]  /*2200*/  @P0 MOV R2, R4 ;  /* 0x0000000400020202 */ /* 0x000fe40000000f00 */
[----:B------:R-:W-:Y:S01]  /*2210*/  @P0 R2UR UR5, R0 ;  /* 0x00000000000502ca */ /* 0x000fe200000e0000 */
[----:B------:R-:W-:Y:S01]  /*2220*/  VIADD R0, R3, 0x80 ;  /* 0x0000008003007836 */ /* 0x000fe20000000000 */
[----:B------:R-:W-:Y:S02]  /*2230*/  @P0 SHF.R.U32.HI R4, RZ, 0x10, R5 ;  /* 0x00000010ff040819 */ /* 0x000fe40000011605 */
[----:B------:R-:W-:Y:S02]  /*2240*/  @P0 R2UR UR6, R2 ;  /* 0x00000000020602ca */ /* 0x000fe400000e0000 */
[----:B------:R-:W-:-:S02]  /*2250*/  PRMT R0, RZ, 0x654, R0 ;  /* 0x00000654ff007816 */ /* 0x000fc40000000000 */
[----:B------:R-:W-:Y:S02]  /*2260*/  @P0 R2UR UR4, R4 ;  /* 0x00000000040402ca */ /* 0x000fe400000e0000 */
[----:B------:R1:W-:Y:S03]  /*2270*/  SYNCS.ARRIVE.TRANS64.RED.A1T0 RZ, [R0+URZ], RZ ;  /* 0x000000ff00ff79a7 */ /* 0x0003e600081004ff */
[----:B------:R-:W-:-:S04]  /*2280*/  @UP1 UMOV UR40, UR5 ;  /* 0x0000000500281c82 */ /* 0x000fc80008000000 */
[----:B------:R-:W-:-:S04]  /*2290*/  @UP1 UMOV UR41, UR6 ;  /* 0x0000000600291c82 */ /* 0x000fc80008000000 */
[----:B------:R-:W-:Y:S01]  /*22a0*/  @UP1 UMOV UR36, UR4 ;  /* 0x0000000400241c82 */ /* 0x000fe20008000000 */
[----:B------:R-:W-:Y:S05]  /*22b0*/  BRA.U !UP0, `(.L_x_40) ;  /* 0x0000000108d47547 */ /* 0x000fea000b800000 */
[----:B------:R-:W2:Y:S01]  /*22c0*/  LDCU.128 UR16, c[0x0][0xb10] ;  /* 0x00016200ff1077ac */ /* 0x000ea20008000c00 */
[----:B------:R-:W3:Y:S01]  /*22d0*/  LDCU UR12, c[0x0][0xb20] ;  /* 0x00016400ff0c77ac */ /* 0x000ee20008000800 */
[----:B------:R-:W4:Y:S01]  /*22e0*/  LDCU UR20, c[0x0][0xb0c] ;  /* 0x00016180ff1477ac */ /* 0x000f220008000800 */
[----:B------:R-:W1:Y:S01]  /*22f0*/  LDCU.64 UR8, c[0x0][0xb28] ;  /* 0x00016500ff0877ac */ /* 0x000e620008000a00 */
[----:B------:R-:W-:Y:S02]  /*2300*/  UISETP.NE.AND UP3, UPT, UR42, 0x1, UPT ;  /* 0x000000012a00788c */ /* 0x000fe4000bf65270 */
[----:B--2---:R-:W-:Y:S02]  /*2310*/  UIMAD.WIDE.U32 UR6, UR43, UR19, URZ ;  /* 0x000000132b0672a5 */ /* 0x004fe4000f8e00ff */
[----:B------:R-:W-:Y:S02]  /*2320*/  UIMAD.WIDE.U32 UR4, UR44, UR16, URZ ;  /* 0x000000102c0472a5 */ /* 0x000fe4000f8e00ff */
[----:B------:R-:W-:-:S02]  /*2330*/  UISETP.NE.AND UP0, UPT, UR18, 0x1, UPT ;  /* 0x000000011200788c */ /* 0x000fc4000bf05270 */
[----:B------:R-:W-:Y:S01]  /*2340*/  UIMAD.WIDE.U32 UR24, UR40, UR19, URZ ;  /* 0x00000013281872a5 */ /* 0x000fe2000f8e00ff */
[----:B------:R-:W-:Y:S02]  /*2350*/  UMOV UR6, UR7 ;  /* 0x0000000700067c82 */ /* 0x000fe40008000000 */
[----:B------:R-:W-:Y:S01]  /*2360*/  UMOV UR4, UR5 ;  /* 0x0000000500047c82 */ /* 0x000fe20008000000 */
[----:B---3--:R-:W-:Y:S02]  /*2370*/  USHF.R.U32.HI UR6, URZ, UR12, UR6 ;  /* 0x0000000cff067299 */ /* 0x008fe40008011606 */
[----:B----4-:R-:W-:Y:S02]  /*2380*/  UISETP.NE.AND UP2, UPT, UR20, 0x1, UPT ;  /* 0x000000011400788c */ /* 0x010fe4000bf45270 */
[----:B------:R-:W-:Y:S02]  /*2390*/  USHF.R.U32.HI UR4, URZ, UR17, UR4 ;  /* 0x00000011ff047299 */ /* 0x000fe40008011604 */
[----:B------:R-:W-:-:S02]  /*23a0*/  USEL UR5, UR43, UR6, !UP0 ;  /* 0x000000062b057287 */ /* 0x000fc4000c000000 */
[----:B------:R-:W-:Y:S02]  /*23b0*/  USEL UR6, UR44, UR4, !UP2 ;  /* 0x000000042c067287 */ /* 0x000fe4000d000000 */
[----:B-1----:R-:W-:Y:S01]  /*23c0*/  UIMAD.WIDE.U32 UR10, UR5, UR8, URZ ;  /* 0x00000008050a72a5 */ /* 0x002fe2000f8e00ff */
[----:B------:R-:W-:Y:S01]  /*23d0*/  UMOV UR4, UR25 ;  /* 0x0000001900047c82 */ /* 0x000fe20008000000 */
[----:B------:R-:W-:Y:S02]  /*23e0*/  UIMAD.WIDE.U32 UR14, UR41, UR16, URZ ;  /* 0x00000010290e72a5 */ /* 0x000fe4000f8e00ff */
[----:B------:R-:W-:-:S03]  /*23f0*/  UIMAD.WIDE.U32 UR24, UR6, UR8, URZ ;  /* 0x00000008061872a5 */ /* 0x000fc6000f8e00ff */
[----:B------:R-:W-:Y:S01]  /*2400*/  UMOV UR10, UR11 ;  /* 0x0000000b000a7c82 */ /* 0x000fe20008000000 */
[----:B------:R-:W-:Y:S02]  /*2410*/  USHF.R.U32.HI UR4, URZ, UR12, UR4 ;  /* 0x0000000cff047299 */ /* 0x000fe40008011604 */
[----:B------:R-:W-:Y:S01]  /*2420*/  @UP3 USHF.R.U32.HI UR5, URZ, UR9, UR10 ;  /* 0x00000009ff053299 */ /* 0x000fe2000801160a */
[----:B------:R-:W-:Y:S01]  /*2430*/  UMOV UR14, UR15 ;  /* 0x0000000f000e7c82 */ /* 0x000fe20008000000 */
[----:B------:R-:W-:Y:S01]  /*2440*/  UMOV UR24, UR25 ;  /* 0x0000001900187c82 */ /* 0x000fe20008000000 */
[----:B------:R-:W-:Y:S02]  /*2450*/  USHF.R.U32.HI UR17, URZ, UR17, UR14 ;  /* 0x00000011ff117299 */ /* 0x000fe4000801160e */
[----:B------:R-:W-:Y:S02]  /*2460*/  USEL UR4, UR40, UR4, !UP0 ;  /* 0x0000000428047287 */ /* 0x000fe4000c000000 */
[----:B------:R-:W-:-:S02]  /*2470*/  @UP3 USHF.R.U32.HI UR6, URZ, UR9, UR24 ;  /* 0x00000009ff063299 */ /* 0x000fc40008011618 */
[----:B------:R-:W-:Y:S02]  /*2480*/  UIMAD UR7, UR42, UR5, URZ ;  /* 0x000000052a0772a4 */ /* 0x000fe4000f8e02ff */
[----:B------:R-:W-:Y:S02]  /*2490*/  USEL UR5, UR41, UR17, !UP2 ;  /* 0x0000001129057287 */ /* 0x000fe4000d000000 */
[----:B------:R-:W-:Y:S02]  /*24a0*/  UIMAD UR10, UR42, UR6, URZ ;  /* 0x000000062a0a72a4 */ /* 0x000fe4000f8e02ff */
[----:B------:R-:W-:Y:S02]  /*24b0*/  UISETP.GE.AND UP0, UPT, UR4, UR7, UPT ;  /* 0x000000070400728c */ /* 0x000fe4000bf06270 */
[----:B------:R-:W-:Y:S02]  /*24c0*/  UIMAD.WIDE.U32 UR14, UR4, UR8, URZ ;  /* 0x00000008040e72a5 */ /* 0x000fe4000f8e00ff */
[----:B------:R-:W-:-:S02]  /*24d0*/  UISETP.GE.OR UP0, UPT, UR5, UR10, UP0 ;  /* 0x0000000a0500728c */ /* 0x000fc40008706670 */
[----:B------:R-:W-:Y:S02]  /*24e0*/  UIMAD.WIDE.U32 UR10, UR5, UR8, URZ ;  /* 0x00000008050a72a5 */ /* 0x000fe4000f8e00ff */
[----:B------:R-:W-:Y:S01]  /*24f0*/  UIADD3 UR12, UPT, UPT, -UR4, URZ, URZ ;  /* 0x000000ff040c7290 */ /* 0x000fe2000fffe1ff */
[----:B------:R-:W-:Y:S01]  /*2500*/  UMOV UR8, UR15 ;  /* 0x0000000f00087c82 */ /* 0x000fe20008000000 */
[----:B------:R-:W-:Y:S02]  /*2510*/  UIADD3 UR10, UPT, UPT, -UR5, URZ, URZ ;  /* 0x000000ff050a7290 */ /* 0x000fe4000fffe1ff */
[----:B------:R-:W-:-:S03]  /*2520*/  USHF.R.U32.HI UR8, URZ, UR9, UR8 ;  /* 0x00000009ff087299 */ /* 0x000fc60008011608 */
[----:B------:R-:W-:Y:S01]  /*2530*/  @!UP0 UMOV UR7, UR11 ;  /* 0x0000000b00078c82 */ /* 0x000fe20008000000 */
[----:B------:R-:W-:Y:S02]  /*2540*/  UIMAD UR12, UR18, UR12, UR40 ;  /* 0x0000000c120c72a4 */ /* 0x000fe4000f8e0228 */
[----:B------:R-:W-:Y:S02]  /*2550*/  USEL UR8, UR4, UR8, !UP3 ;  /* 0x0000000804087287 */ /* 0x000fe4000d800000 */
[----:B------:R-:W-:Y:S02]  /*2560*/  @!UP0 USHF.R.U32.HI UR7, URZ, UR9, UR7 ;  /* 0x00000009ff078299 */ /* 0x000fe40008011607 */
[----:B------:R-:W-:Y:S02]  /*2570*/  UIADD3 UR9, UPT, UPT, -UR8, URZ, URZ ;  /* 0x000000ff08097290 */ /* 0x000fe4000fffe1ff */
[----:B------:R-:W-:Y:S02]  /*2580*/  @!UP0 USEL UR7, UR5, UR7, !UP3 ;  /* 0x0000000705078287 */ /* 0x000fe4000d800000 */
[----:B------:R-:W-:-:S02]  /*2590*/  UIMAD UR9, UR42, UR9, UR4 ;  /* 0x000000092a0972a4 */ /* 0x000fc4000f8e0204 */
[----:B------:R-:W-:Y:S02]  /*25a0*/  @!UP0 UIADD3 UR8, UPT, UPT, UR8, -UR7, URZ ;  /* 0x8000000708088290 */ /* 0x000fe4000fffe0ff */
[----:B------:R-:W-:Y:S02]  /*25b0*/  @!UP0 UIMAD UR7, UR9, UR6, UR7 ;  /* 0x00000006090782a4 */ /* 0x000fe4000f8e0207 */
[----:B------:R-:W-:Y:S02]  /*25c0*/  @!UP0 UIMAD UR4, UR42, UR8, UR5 ;  /* 0x000000082a0482a4 */ /* 0x000fe4000f8e0205 */
[----:B------:R-:W-:Y:S02]  /*25d0*/  UIMAD UR6, UR20, UR10, UR41 ;  /* 0x0000000a140672a4 */ /* 0x000fe4000f8e0229 */
[----:B------:R-:W-:Y:S01]  /*25e0*/  UIMAD UR40, UR4, UR18, UR12 ;  /* 0x00000012042872a4 */ /* 0x000fe2000f8e020c */
[----:B------:R-:W-:Y:S02]  /*25f0*/  @!UP0 UMOV UR5, UR7 ;  /* 0x0000000700058c82 */ /* 0x000fe40008000000 */
[----:B------:R-:W-:-:S12]  /*2600*/  UIMAD UR41, UR5, UR20, UR6 ;  /* 0x00000014052972a4 */ /* 0x000fd8000f8e0206 */
.L_x_40:
[----:B------:R-:W2:Y:S02]  /*2610*/  LDCU UR4, c[0x0][0xb30] ;  /* 0x00016600ff0477ac */ /* 0x000ea40008000800 */
[----:B--2---:R-:W-:-:S09]  /*2620*/  UISETP.NE.AND UP0, UPT, UR4, 0x1, UPT ;  /* 0x000000010400788c */ /* 0x004fd2000bf05270 */
[----:B------:R-:W-:Y:S05]  /*2630*/  BRA.U UP0, `(.L_x_41) ;  /* 0x0000000100447547 */ /* 0x000fea000b800000 */
[----:B------:R-:W2:Y:S01]  /*2640*/  LDCU.128 UR8, c[0x0][0xb10] ;  /* 0x00016200ff0877ac */ /* 0x000ea20008000c00 */
[----:B------:R-:W3:Y:S01]  /*2650*/  LDCU UR12, c[0x0][0xb0c] ;  /* 0x00016180ff0c77ac */ /* 0x000ee20008000800 */
[----:B------:R-:W4:Y:S01]  /*2660*/  LDCU UR14, c[0x0][0xb20] ;  /* 0x00016400ff0e77ac */ /* 0x000f220008000800 */
[----:B--2---:R-:W-:Y:S02]  /*2670*/  UIMAD.WIDE.U32 UR6, UR41, UR8, URZ ;  /* 0x00000008290672a5 */ /* 0x004fe4000f8e00ff */
[----:B------:R-:W-:Y:S02]  /*2680*/  UIMAD.WIDE.U32 UR4, UR40, UR11, URZ ;  /* 0x0000000b280472a5 */ /* 0x000fe4000f8e00ff */
[----:B---3--:R-:W-:Y:S02]  /*2690*/  UISETP.NE.AND UP2, UPT, UR12, 0x1, UPT ;  /* 0x000000010c00788c */ /* 0x008fe4000bf45270 */
[----:B------:R-:W-:Y:S01]  /*26a0*/  UISETP.NE.AND UP0, UPT, UR10, 0x1, UPT ;  /* 0x000000010a00788c */ /* 0x000fe2000bf05270 */
[----:B------:R-:W-:-:S02]  /*26b0*/  UMOV UR6, UR7 ;  /* 0x0000000700067c82 */ /* 0x000fc40008000000 */
[----:B------:R-:W-:Y:S01]  /*26c0*/  UMOV UR4, UR5 ;  /* 0x0000000500047c82 */ /* 0x000fe20008000000 */
[----:B------:R-:W-:Y:S02]  /*26d0*/  USHF.R.U32.HI UR9, URZ, UR9, UR6 ;  /* 0x00000009ff097299 */ /* 0x000fe40008011606 */
[----:B----4-:R-:W-:Y:S02]  /*26e0*/  USHF.R.U32.HI UR4, URZ, UR14, UR4 ;  /* 0x0000000eff047299 */ /* 0x010fe40008011604 */
[----:B------:R-:W-:Y:S02]  /*26f0*/  USEL UR5, UR41, UR9, !UP2 ;  /* 0x0000000929057287 */ /* 0x000fe4000d000000 */
[----:B------:R-:W-:-:S04]  /*2700*/  USEL UR4, UR40, UR4, !UP0 ;  /* 0x0000000428047287 */ /* 0x000fc8000c000000 */
[----:B------:R-:W-:Y:S02]  /*2710*/  UIADD3 UR6, UPT, UPT, UR5, -UR4, URZ ;  /* 0x8000000405067290 */ /* 0x000fe4000fffe0ff */
[----:B------:R-:W-:Y:S02]  /*2720*/  UIADD3 UR4, UPT, UPT, -UR5, UR4, URZ ;  /* 0x0000000405047290 */ /* 0x000fe4000fffe1ff */
[----:B------:R-:W-:Y:S02]  /*2730*/  UIMAD UR40, UR6, UR10, UR40 ;  /* 0x0000000a062872a4 */ /* 0x000fe4000f8e0228 */
[----:B------:R-:W-:-:S12]  /*2740*/  UIMAD UR41, UR4, UR12, UR41 ;  /* 0x0000000c042972a4 */ /* 0x000fd8000f8e0229 */
.L_x_41:
[----:B------:R-:W-:Y:S01]  /*2750*/  VIADD R11, R11, 0x1 ;  /* 0x000000010b0b7836 */ /* 0x000fe20000000000 */
[----:B------:R-:W-:Y:S01]  /*2760*/  PLOP3.LUT P1, PT, PT, PT, PT, 0x80, 0x8 ;  /* 0x000000000008781c */ /* 0x000fe20003f2f070 */
[----:B------:R-:W-:Y:S02]  /*2770*/  UIADD3 UR46, UPT, UPT, UR41, UR60, URZ ;  /* 0x0000003c292e7290 */ /* 0x000fe4000fffe0ff */
[----:B------:R-:W-:Y:S01]  /*2780*/  UIADD3 UR45, UPT, UPT, UR40, UR57, URZ ;  /* 0x00000039282d7290 */ /* 0x000fe2000fffe0ff */
[----:B------:R-:W-:-:S04]  /*2790*/  ISETP.NE.AND P0, PT, R11, 0x2, PT ;  /* 0x000000020b00780c */ /* 0x000fc80003f05270 */
[----:B-1----:R-:W-:Y:S02]  /*27a0*/  SEL R0, RZ, 0x1, P0 ;  /* 0x00000001ff007807 */ /* 0x002fe40000000000 */
[----:B------:R-:W-:Y:S02]  /*27b0*/  SEL R11, R11, RZ, P0 ;  /* 0x000000ff0b0b7207 */ /* 0x000fe40000000000 */
[----:B------:R-:W-:Y:S01]  /*27c0*/  LOP3.LUT R10, R10, R0, RZ, 0x3c, !PT ;  /* 0x000000000a0a7212 */ /* 0x000fe200078e3cff */
[----:B------:R-:W-:Y:S06]  /*27d0*/  BRA.U UP1, `(.L_x_42) ;  /* 0xffffffed01e47547 */ /* 0x000fec000b83ffff */
[----:B------:R-:W-:Y:S01]  /*27e0*/  UIADD3 UR13, UPT, UPT, UR13, 0x28, URZ ;  /* 0x000000280d0d7890 */ /* 0x000fe2000fffe0ff */
[----:B------:R-:W-:-:S03]  /*27f0*/  SHF.L.U32 R2, R12, 0x1f, RZ ;  /* 0x0000001f0c027819 */ /* 0x000fc600000006ff */
[----:B------:R-:W-:-:S09]  /*2800*/  ULEA UR4, UR21, UR13, 0x3 ;  /* 0x0000000d15047291 */ /* 0x000fd2000f8e18ff */
[----:B------:R-:W1:Y:S02]  /*2810*/  SYNCS.PHASECHK.TRANS64.TRYWAIT P0, [UR4], R2 ;  /* 0x00000002ff0075a7 */ /* 0x000e640008001104 */
[----:B-1----:R-:W-:Y:S05]  /*2820*/  @!P0 BRA `(.L_x_43) ;  /* 0x0000004c00988947 */ /* 0x002fea0003800000 */
.L_x_110:
[----:B------:R-:W-:-:S04]  /*2830*/  UIADD3 UR4, UPT, UPT, UR21, 0x1, URZ ;  /* 0x0000000115047890 */ /* 0x000fc8000fffe0ff */
[----:B------:R-:W-:-:S04]  /*2840*/  UISETP.NE.AND UP0, UPT, UR4, 0x5, UPT ;  /* 0x000000050400788c */ /* 0x000fc8000bf05270 */
[----:B------:R-:W-:Y:S02]  /*2850*/  USEL UR6, URZ, 0x1, UP0 ;  /* 0x00000001ff067887 */ /* 0x000fe40008000000 */
[----:B------:R-:W-:-:S04]  /*2860*/  USEL UR4, UR4, URZ, UP0 ;  /* 0x000000ff04047287 */ /* 0x000fc80008000000 */
[----:B------:R-:W-:Y:S01]  /*2870*/  ULEA UR5, UR4, UR13, 0x3 ;  /* 0x0000000d04057291 */ /* 0x000fe2000f8e18ff */
[----:B-1----:R-:W-:-:S04]  /*2880*/  LOP3.LUT R2, R12, UR6, RZ, 0x3c, !PT ;  /* 0x000000060c027c12 */ /* 0x002fc8000f8e3cff */
[----:B------:R-:W-:-:S04]  /*2890*/  SHF.L.U32 R3, R2, 0x1f, RZ ;  /* 0x0000001f02037819 */ /* 0x000fc800000006ff */
[----:B------:R-:W1:Y:S02]  /*28a0*/  SYNCS.PHASECHK.TRANS64.TRYWAIT P0, [UR5], R3 ;  /* 0x00000003ff0075a7 */ /* 0x000e640008001105 */
[----:B-1----:R-:W-:Y:S05]  /*28b0*/  @!P0 BRA `(.L_x_44) ;  /* 0x0000004c008c8947 */ /* 0x002fea0003800000 */
.L_x_112:
[----:B------:R-:W-:-:S04]  /*28c0*/  UIADD3 UR4, UPT, UPT, UR4, 0x1, URZ ;  /* 0x0000000104047890 */ /* 0x000fc8000fffe0ff */
[----:B------:R-:W-:-:S04]  /*28d0*/  UISETP.NE.AND UP0, UPT, UR4, 0x5, UPT ;  /* 0x000000050400788c */ /* 0x000fc8000bf05270 */
[----:B------:R-:W-:Y:S02]  /*28e0*/  USEL UR6, URZ, 0x1, UP0 ;  /* 0x00000001ff067887 */ /* 0x000fe40008000000 */
[----:B------:R-:W-:-:S04]  /*28f0*/  USEL UR4, UR4, URZ, UP0 ;  /* 0x000000ff04047287 */ /* 0x000fc80008000000 */
[----:B------:R-:W-:Y:S01]  /*2900*/  ULEA UR5, UR4, UR13, 0x3 ;  /* 0x0000000d04057291 */ /* 0x000fe2000f8e18ff */
[----:B------:R-:W-:-:S04]  /*2910*/  LOP3.LUT R2, R2, UR6, RZ, 0x3c, !PT ;  /* 0x0000000602027c12 */ /* 0x000fc8000f8e3cff */
[----:B-1----:R-:W-:-:S04]  /*2920*/  SHF.L.U32 R3, R2, 0x1f, RZ ;  /* 0x0000001f02037819 */ /* 0x002fc800000006ff */
[----:B------:R-:W1:Y:S02]  /*2930*/  SYNCS.PHASECHK.TRANS64.TRYWAIT P0, [UR5], R3 ;  /* 0x00000003ff0075a7 */ /* 0x000e640008001105 */
[----:B-1----:R-:W-:Y:S05]  /*2940*/  @!P0 BRA `(.L_x_45) ;  /* 0x0000004c00808947 */ /* 0x002fea0003800000 */
.L_x_114:
        /* <DEDUP_REMOVED lines=9> */
.L_x_116:
[----:B------:R-:W-:-:S04]  /*29e0*/  UIADD3 UR4, UPT, UPT, UR4, 0x1, URZ ;  /* 0x0000000104047890 */ /* 0x000fc8000fffe0ff */
[----:B------:R-:W-:-:S04]  /*29f0*/  UISETP.NE.AND UP0, UPT, UR4, 0x5, UPT ;  /* 0x000000050400788c */ /* 0x000fc8000bf05270 */
[----:B------:R-:W-:Y:S02]  /*2a00*/  USEL UR5, URZ, 0x1, UP0 ;  /* 0x00000001ff057887 */ /* 0x000fe40008000000 */
[----:B------:R-:W-:-:S04]  /*2a10*/  USEL UR4, UR4, URZ, UP0 ;  /* 0x000000ff04047287 */ /* 0x000fc80008000000 */
[----:B------:R-:W-:Y:S01]  /*2a20*/  ULEA UR4, UR4, UR13, 0x3 ;  /* 0x0000000d04047291 */ /* 0x000fe2000f8e18ff */
[----:B------:R-:W-:-:S04]  /*2a30*/  LOP3.LUT R2, R2, UR5, RZ, 0x3c, !PT ;  /* 0x0000000502027c12 */ /* 0x000fc8000f8e3cff */
[----:B------:R-:W-:Y:S01]  /*2a40*/  SHF.L.U32 R2, R2, 0x1f, RZ ;  /* 0x0000001f02027819 */ /* 0x000fe200000006ff */
[----:B-1----:R-:W-:-:S07]  /*2a50*/  IMAD.U32 R0, RZ, RZ, UR4 ;  /* 0x00000004ff007e24 */ /* 0x002fce000f8e00ff */
.L_x_47:
[----:B-1----:R1:W2:Y:S02]  /*2a60*/  SYNCS.PHASECHK.TRANS64.TRYWAIT P0, [R0+URZ], R2 ;  /* 0x00000002000075a7 */ /* 0x0022a400080011ff */
[----:B--2---:R-:W-:Y:S05]  /*2a70*/  @!P0 NANOSLEEP.SYNCS 0x989680 ;  /* 0x009896800000895d */ /* 0x004fea0003900000 */
[----:B------:R-:W2:Y:S02]  /*2a80*/  @!P0 SYNCS.PHASECHK.TRANS64 P0, [R0+URZ], R2 ;  /* 0x00000002000085a7 */ /* 0x000ea400080010ff */
[----:B--2---:R-:W-:Y:S05]  /*2a90*/  @P0 EXIT ;  /* 0x000000000000094d */ /* 0x004fea0003800000 */
[----:B------:R-:W-:Y:S05]  /*2aa0*/  BRA `(.L_x_47) ;  /* 0xfffffffc00ec7947 */ /* 0x000fea000383ffff */
.L_x_22:
[----:B------:R-:W-:-:S04]  /*2ab0*/  UISETP.NE.AND UP0, UPT, UR48, URZ, UPT ;  /* 0x000000ff3000728c */ /* 0x000fc8000bf05270 */
[----:B------:R-:W-:-:S09]  /*2ac0*/  UISETP.NE.OR UP0, UPT, UR18, 0x1, UP0 ;  /* 0x000000011200788c */ /* 0x000fd20008705670 */
[----:B------:R-:W-:Y:S05]  /*2ad0*/  BRA.U UP0, `(.L_x_48) ;  /* 0x0000000500487547 */ /* 0x000fea000b800000 */
[----:B------:R-:W-:Y:S01]  /*2ae0*/  ISETP.GE.U32.AND P2, PT, R0, 0x2, PT ;  /* 0x000000020000780c */ /* 0x000fe20003f46070 */
[----:B------:R-:W-:Y:S01]  /*2af0*/  IMAD.MOV.U32 R12, RZ, RZ, 0x1 ;  /* 0x00000001ff0c7424 */ /* 0x000fe200078e00ff */
[----:B------:R-:W-:Y:S02]  /*2b00*/  CS2R R10, SRZ ;  /* 0x00000000000a7805 */ /* 0x000fe4000001ff00 */
[----:B------:R-:W-:Y:S01]  /*2b10*/  CS2R R8, SRZ ;  /* 0x0000000000087805 */ /* 0x000fe2000001ff00 */
[----:B------:R-:W-:Y:S01]  /*2b20*/  UMOV UR6, 0x400 ;  /* 0x0000040000067882 */ /* 0x000fe20000000000 */
[----:B------:R-:W-:Y:S01]  /*2b30*/  UMOV UR5, URZ ;  /* 0x000000ff00057c82 */ /* 0x000fe20008000000 */
[----:B------:R-:W-:-:S12]  /*2b40*/  ULEA UR6, UR48, UR6, 0x18 ;  /* 0x0000000630067291 */ /* 0x000fd8000f8ec0ff */
.L_x_52:
[----:B------:R-:W-:Y:S02]  /*2b50*/  LEA R2, R8, UR6, 0x3 ;  /* 0x0000000608027c11 */ /* 0x000fe4000f8e18ff */
[----:B------:R-:W-:-:S03]  /*2b60*/  SHF.L.U32 R4, R9, 0x1f, RZ ;  /* 0x0000001f09047819 */ /* 0x000fc600000006ff */
[----:B------:R-:W-:Y:S01]  /*2b70*/  VIADD R5, R2, 0xe0 ;  /* 0x000000e002057836 */ /* 0x000fe20000000000 */
[----:B------:R-:W2:Y:S02]  /*2b80*/  SYNCS.PHASECHK.TRANS64.TRYWAIT P0, [R2+URZ+0xd0], R4 ;  /* 0x0000d004020075a7 */ /* 0x000ea400080011ff */
[----:B--2---:R-:W-:Y:S05]  /*2b90*/  @!P0 BRA `(.L_x_49) ;  /* 0x0000004c001c8947 */ /* 0x004fea0003800000 */
.L_x_117:
[----:B------:R-:W-:Y:S01]  /*2ba0*/  ULEA UR4, UR5, UR6, 0x3 ;  /* 0x0000000605047291 */ /* 0x000fe2000f8e18ff */
[----:B--2---:R-:W-:Y:S01]  /*2bb0*/  PRMT R2, RZ, 0x654, R5 ;  /* 0x00000654ff027816 */ /* 0x004fe20000000005 */
[----:B------:R-:W-:Y:S01]  /*2bc0*/  @!P2 IMAD.MOV.U32 R4, RZ, RZ, 0x10 ;  /* 0x00000010ff04a424 */ /* 0x000fe200078e00ff */
[----:B------:R-:W-:Y:S01]  /*2bd0*/  SHF.L.U32 R5, R12, 0x1f, RZ ;  /* 0x0000001f0c057819 */ /* 0x000fe200000006ff */
[----:B------:R-:W-:Y:S01]  /*2be0*/  UIADD3 UR7, UPT, UPT, UR4, 0x70, URZ ;  /* 0x0000007004077890 */ /* 0x000fe2000fffe0ff */
[----:B------:R2:W-:Y:S05]  /*2bf0*/  SYNCS.ARRIVE.TRANS64.RED.A1T0 RZ, [R2+URZ], RZ ;  /* 0x000000ff02ff79a7 */ /* 0x0005ea00081004ff */
[----:B------:R-:W-:Y:S01]  /*2c00*/  IMAD.U32 R6, RZ, RZ, UR7 ;  /* 0x00000007ff067e24 */ /* 0x000fe2000f8e00ff */
[----:B------:R-:W3:Y:S04]  /*2c10*/  SYNCS.PHASECHK.TRANS64.TRYWAIT P0, [UR4+0x80], R5 ;  /* 0x00008005ff0075a7 */ /* 0x000ee80008001104 */
[----:B------:R-:W-:Y:S01]  /*2c20*/  PRMT R6, R0, 0x654, R6 ;  /* 0x0000065400067816 */ /* 0x000fe20000000006 */
[----:B--23--:R-:W-:Y:S06]  /*2c30*/  @!P0 BRA `(.L_x_50) ;  /* 0x0000004c00088947 */ /* 0x00cfec0003800000 */
.L_x_119:
[----:B------:R-:W-:Y:S01]  /*2c40*/  ULEA UR8, UR5, UR6, 0x4 ;  /* 0x0000000605087291 */ /* 0x000fe2000f8e20ff */
[----:B------:R-:W-:Y:S01]  /*2c50*/  SEL R3, R6, R3, !P2 ;  /* 0x0000000306037207 */ /* 0x000fe20005000000 */
[----:B------:R-:W-:Y:S01]  /*2c60*/  UIADD3 UR9, UPT, UPT, UR4, 0x70, URZ ;  /* 0x0000007004097890 */ /* 0x000fe2000fffe0ff */
[----:B--2---:R-:W-:Y:S01]  /*2c70*/  LEA R2, R11, UR6, 0x3 ;  /* 0x000000060b027c11 */ /* 0x004fe2000f8e18ff */
[----:B------:R-:W-:Y:S01]  /*2c80*/  UIADD3 UR8, UPT, UPT, UR8, 0x100, URZ ;  /* 0x0000010008087890 */ /* 0x000fe2000fffe0ff */
[----:B------:R2:W-:Y:S01]  /*2c90*/  @!P2 SYNCS.ARRIVE.TRANS64.RED RZ, [R3+URZ], R4 ;  /* 0x0000000403ffa9a7 */ /* 0x0005e200080004ff */
[----:B------:R-:W-:Y:S01]  /*2ca0*/  UIADD3 UR4, UPT, UPT, UR5, 0x1, URZ ;  /* 0x0000000105047890 */ /* 0x000fe2000fffe0ff */
[----:B------:R-:W-:-:S03]  /*2cb0*/  VIADD R8, R8, 0x1 ;  /* 0x0000000108087836 */ /* 0x000fc60000000000 */
[----:B------:R-:W-:Y:S02]  /*2cc0*/  UISETP.NE.AND UP0, UPT, UR4, 0x2, UPT ;  /* 0x000000020400788c */ /* 0x000fe4000bf05270 */
[----:B------:R-:W-:Y:S01]  /*2cd0*/  ISETP.NE.AND P0, PT, R8, 0x2, PT ;  /* 0x000000020800780c */ /* 0x000fe20003f05270 */
[----:B------:R-:W-:Y:S06]  /*2ce0*/  UGETNEXTWORKID.BROADCAST [UR8], [UR9] ;  /* 0x00000000080073ca */ /* 0x000fec0008000100 */
[----:B------:R-:W-:Y:S02]  /*2cf0*/  USEL UR7, URZ, 0x1, UP0 ;  /* 0x00000001ff077887 */ /* 0x000fe40008000000 */
[----:B------:R-:W-:-:S04]  /*2d00*/  USEL UR5, UR4, URZ, UP0 ;  /* 0x000000ff04057287 */ /* 0x000fc80008000000 */
[----:B------:R-:W-:Y:S02]  /*2d10*/  LOP3.LUT R12, R12, UR7, RZ, 0x3c, !PT ;  /* 0x000000070c0c7c12 */ /* 0x000fe4000f8e3cff */
[----:B--2---:R-:W-:-:S04]  /*2d20*/  SHF.L.U32 R4, R10, 0x1f, RZ ;  /* 0x0000001f0a047819 */ /* 0x004fc800000006ff */
[----:B------:R-:W2:Y:S02]  /*2d30*/  SYNCS.PHASECHK.TRANS64.TRYWAIT P1, [R2+URZ+0x70], R4 ;  /* 0x00007004020075a7 */ /* 0x000ea400080211ff */
[----:B--2---:R-:W-:Y:S05]  /*2d40*/  @!P1 BRA `(.L_x_51) ;  /* 0x0000004800dc9947 */ /* 0x004fea0003800000 */
.L_x_120:
[C---:B--2---:R-:W-:Y:S01]  /*2d50*/  LEA R4, R11.reuse, UR6, 0x4 ;  /* 0x000000060b047c11 */ /* 0x044fe2000f8e20ff */
[----:B------:R-:W-:Y:S01]  /*2d60*/  VIADD R2, R2, 0x80 ;  /* 0x0000008002027836 */ /* 0x000fe20000000000 */
[----:B------:R-:W-:Y:S01]  /*2d70*/  SEL R8, R8, RZ, P0 ;  /* 0x000000ff08087207 */ /* 0x000fe20000000000 */
[----:B------:R-:W-:-:S03]  /*2d80*/  VIADD R11, R11, 0x1 ;  /* 0x000000010b0b7836 */ /* 0x000fc60000000000 */
[----:B------:R-:W2:Y:S01]  /*2d90*/  LDS.128 R4, [R4+0x100] ;  /* 0x0001000004047984 */ /* 0x000ea20000000c00 */
[----:B------:R-:W-:Y:S02]  /*2da0*/  PRMT R2, RZ, 0x654, R2 ;  /* 0x00000654ff027816 */ /* 0x000fe40000000002 */
[C---:B------:R-:W-:Y:S01]  /*2db0*/  ISETP.NE.AND P1, PT, R11.reuse, 0x2, PT ;  /* 0x000000020b00780c */ /* 0x040fe20003f25270 */
[----:B------:R-:W-:Y:S01]  /*2dc0*/  @!PT LDS RZ, [RZ] ;  /* 0x00000000fffff984 */ /* 0x000fe20000000800 */
[----:B------:R-:W-:Y:S01]  /*2dd0*/  @!PT LDS RZ, [RZ] ;  /* 0x00000000fffff984 */ /* 0x000fe20000000800 */
[----:B------:R-:W-:Y:S01]  /*2de0*/  @!PT LDS RZ, [RZ] ;  /* 0x00000000fffff984 */ /* 0x000fe20000000800 */
[----:B------:R-:W-:Y:S01]  /*2df0*/  @!PT LDS RZ, [RZ] ;  /* 0x00000000fffff984 */ /* 0x000fe20000000800 */
[----:B------:R3:W-:Y:S06]  /*2e00*/  MEMBAR.ALL.CTA ;  /* 0x0000000000007992 */ /* 0x0007ec0000008000 */
[----:B---3--:R-:W3:Y:S01]  /*2e10*/  FENCE.VIEW.ASYNC.S ;  /* 0x00000000000073c6 */ /* 0x008ee20000000000 */
[----:B------:R-:W-:Y:S01]  /*2e20*/  SEL R11, R11, RZ, P1 ;  /* 0x000000ff0b0b7207 */ /* 0x000fe20000800000 */
[----:B---3--:R3:W-:Y:S01]  /*2e30*/  SYNCS.ARRIVE.TRANS64.RED.A1T0 RZ, [R2+URZ], RZ ;  /* 0x000000ff02ff79a7 */ /* 0x0087e200081004ff */
[----:B--2---:R-:W-:-:S02]  /*2e40*/  LOP3.LUT P3, RZ, R6, 0x1, RZ, 0xc0, !PT ;  /* 0x0000000106ff7812 */ /* 0x004fc4000786c0ff */
[----:B------:R-:W-:-:S04]  /*2e50*/  SEL R4, RZ, 0x1, P1 ;  /* 0x00000001ff047807 */ /* 0x000fc80000800000 */
[----:B------:R-:W-:Y:S02]  /*2e60*/  LOP3.LUT R10, R10, R4, RZ, 0x3c, !PT ;  /* 0x000000040a0a7212 */ /* 0x000fe400078e3cff */
[----:B---3--:R-:W-:-:S04]  /*2e70*/  SEL R2, RZ, 0x1, P0 ;  /* 0x00000001ff027807 */ /* 0x008fc80000000000 */
[----:B------:R-:W-:Y:S01]  /*2e80*/  LOP3.LUT R9, R9, R2, RZ, 0x3c, !PT ;  /* 0x0000000209097212 */ /* 0x000fe200078e3cff */
[----:B------:R-:W-:Y:S06]  /*2e90*/  @P3 BRA `(.L_x_52) ;  /* 0xfffffffc002c3947 */ /* 0x000fec000383ffff */
[----:B------:R-:W-:Y:S01]  /*2ea0*/  ULEA UR4, UR5, UR6, 0x3 ;  /* 0x0000000605047291 */ /* 0x000fe2000f8e18ff */
[----:B------:R-:W-:-:S08]  /*2eb0*/  SHF.L.U32 R2, R12, 0x1f, RZ ;  /* 0x0000001f0c027819 */ /* 0x000fd000000006ff */
[----:B------:R-:W2:Y:S02]  /*2ec0*/  SYNCS.PHASECHK.TRANS64 P0, [UR4+0x80], R2 ;  /* 0x00008002ff0075a7 */ /* 0x000ea40008001004 */
[----:B--2---:R-:W-:Y:S05]  /*2ed0*/  @P0 BRA `(.L_x_53) ;  /* 0x0000000000080947 */ /* 0x004fea0003800000 */
[----:B------:R-:W2:Y:S02]  /*2ee0*/  SYNCS.PHASECHK.TRANS64.TRYWAIT P0, [UR4+0x80], R2 ;  /* 0x00008002ff0075a7 */ /* 0x000ea40008001104 */
[----:B--2---:R-:W-:Y:S05]  /*2ef0*/  @!P0 BRA `(.L_x_54) ;  /* 0x0000004800848947 */ /* 0x004fea0003800000 */
.L_x_53:
[----:B------:R-:W-:-:S04]  /*2f00*/  UIADD3 UR7, UPT, UPT, UR5, 0x1, URZ ;  /* 0x0000000105077890 */ /* 0x000fc8000fffe0ff */
[----:B------:R-:W-:-:S04]  /*2f10*/  UISETP.NE.AND UP0, UPT, UR7, 0x2, UPT ;  /* 0x000000020700788c */ /* 0x000fc8000bf05270 */
[----:B------:R-:W-:Y:S02]  /*2f20*/  USEL UR8, URZ, 0x1, UP0 ;  /* 0x00000001ff087887 */ /* 0x000fe40008000000 */
[----:B------:R-:W-:-:S04]  /*2f30*/  USEL UR7, UR7, URZ, UP0 ;  /* 0x000000ff07077287 */ /* 0x000fc80008000000 */
[----:B------:R-:W-:Y:S01]  /*2f40*/  ULEA UR7, UR7, UR6, 0x3 ;  /* 0x0000000607077291 */ /* 0x000fe2000f8e18ff */
[----:B--2---:R-:W-:-:S04]  /*2f50*/  LOP3.LUT R2, R12, UR8, RZ, 0x3c, !PT ;  /* 0x000000080c027c12 */ /* 0x004fc8000f8e3cff */
[----:B------:R-:W-:-:S04]  /*2f60*/  SHF.L.U32 R0, R2, 0x1f, RZ ;  /* 0x0000001f02007819 */ /* 0x000fc800000006ff */
[----:B------:R-:W2:Y:S02]  /*2f70*/  SYNCS.PHASECHK.TRANS64 P0, [UR7+0x80], R0 ;  /* 0x00008000ff0075a7 */ /* 0x000ea40008001007 */
[----:B-12---:R-:W-:Y:S05]  /*2f80*/  @P0 EXIT ;  /* 0x000000000000094d */ /* 0x006fea0003800000 */
[----:B------:R-:W-:Y:S02]  /*2f90*/  SHF.L.U32 R2, R2, 0x1f, RZ ;  /* 0x0000001f02027819 */ /* 0x000fe400000006ff */
[----:B------:R-:W-:-:S07]  /*2fa0*/  MOV R0, UR7 ;  /* 0x0000000700007c02 */ /* 0x000fce0008000f00 */
.L_x_55:
[----:B-1----:R1:W2:Y:S02]  /*2fb0*/  SYNCS.PHASECHK.TRANS64.TRYWAIT P0, [R0+URZ+0x80], R2 ;  /* 0x00008002000075a7 */ /* 0x0022a400080011ff */
[----:B--2---:R-:W-:Y:S05]  /*2fc0*/  @!P0 NANOSLEEP.SYNCS 0x989680 ;  /* 0x009896800000895d */ /* 0x004fea0003900000 */
[----:B------:R-:W2:Y:S02]  /*2fd0*/  @!P0 SYNCS.PHASECHK.TRANS64 P0, [R0+URZ+0x80], R2 ;  /* 0x00008002000085a7 */ /* 0x000ea400080010ff */
[----:B--2---:R-:W-:Y:S05]  /*2fe0*/  @P0 EXIT ;  /* 0x000000000000094d */ /* 0x004fea0003800000 */
[----:B------:R-:W-:Y:S05]  /*2ff0*/  BRA `(.L_x_55) ;  /* 0xfffffffc00ec7947 */ /* 0x000fea000383ffff */
.L_x_48:
[----:B------:R-:W-:Y:S05]  /*3000*/  BRA.U UP4, `(.L_x_56) ;  /* 0x0000001104407547 */ /* 0x000fea000b800000 */
[----:B------:R-:W-:Y:S01]  /*3010*/  UMOV UR4, 0x40 ;  /* 0x0000004000047882 */ /* 0x000fe20000000000 */
[----:B------:R-:W-:Y:S01]  /*3020*/  NOP ;  /* 0x0000000000007918 */ /* 0x000fe20000000000 */
[----:B------:R-:W-:Y:S01]  /*3030*/  ULEA UR5, UR48, UR4, 0x18 ;  /* 0x0000000430057291 */ /* 0x000fe2000f8ec0ff */
[----:B------:R-:W-:Y:S02]  /*3040*/  UMOV UR6, 0x400 ;  /* 0x0000040000067882 */ /* 0x000fe40000000000 */
[----:B------:R-:W-:-:S06]  /*3050*/  ULEA UR6, UR48, UR6, 0x18 ;  /* 0x0000000630067291 */ /* 0x000fcc000f8ec0ff */
[----:B------:R-:W2:Y:S02]  /*3060*/  LDS.U8 R0, [UR5+0x1c] ;  /* 0x00001c05ff007984 */ /* 0x000ea40008000000 */
[----:B--2---:R-:W-:-:S13]  /*3070*/  ISETP.NE.AND P0, PT, R0, RZ, PT ;  /* 0x000000ff0000720c */ /* 0x004fda0003f05270 */
[----:B------:R-:W-:Y:S05]  /*3080*/  @P0 BRA `(.L_x_57) ;  /* 0x0000000000580947 */ /* 0x000fea0003800000 */
[----:B------:R-:W-:-:S13]  /*3090*/  ELECT P0, URZ, PT ;  /* 0x0000000000ff782f */ /* 0x000fda0003800000 */
[----:B------:R-:W-:Y:S05]  /*30a0*/  @!P0 BRA `(.L_x_58) ;  /* 0x0000000000608947 */ /* 0x000fea0003800000 */
[----:B------:R-:W-:Y:S01]  /*30b0*/  UMOV UR4, 0x10 ;  /* 0x0000001000047882 */ /* 0x000fe20000000000 */
[----:B------:R-:W-:Y:S01]  /*30c0*/  HFMA2 R0, -RZ, RZ, 0, 5.9604644775390625e-08 ;  /* 0x00000001ff007431 */ /* 0x000fe200000001ff */
[----:B------:R-:W-:-:S03]  /*30d0*/  MOV R3, 0xffff ;  /* 0x0000ffff00037802 */ /* 0x000fc60000000f00 */
[----:B------:R-:W-:Y:S04]  /*30e0*/  DEPBAR.LE SB2, 0x36 ;  /* 0x0000ad800000791a */ /* 0x000fe80000000000 */
[----:B------:R-:W2:Y:S02]  /*30f0*/  UTCATOMSWS.FIND_AND_SET.ALIGN UP0, UR4, UR4 ;  /* 0x00000004000475e3 */ /* 0x000ea40008000800 */
[----:B--2---:R-:W-:Y:S01]  /*3100*/  MOV R4, UR4 ;  /* 0x0000000400047c02 */ /* 0x004fe20008000f00 */
[----:B------:R-:W-:Y:S06]  /*3110*/  BRA.U UP0, `(.L_x_59) ;  /* 0x0000000100187547 */ /* 0x000fec000b800000 */
.L_x_60:
[----:B------:R-:W-:Y:S05]  /*3120*/  NANOSLEEP 0x64 ;  /* 0x000000640000795d */ /* 0x000fea0003800000 */
[----:B------:R-:W-:-:S05]  /*3130*/  UMOV UR4, 0x10 ;  /* 0x0000001000047882 */ /* 0x000fca0000000000 */
[----:B------:R-:W-:Y:S04]  /*3140*/  DEPBAR.LE SB2, 0x36 ;  /* 0x0000ad800000791a */ /* 0x000fe80000000000 */
[----:B------:R-:W2:Y:S02]  /*3150*/  UTCATOMSWS.FIND_AND_SET.ALIGN UP0, UR4, UR4 ;  /* 0x00000004000475e3 */ /* 0x000ea40008000800 */
[----:B--2---:R-:W-:Y:S01]  /*3160*/  MOV R4, UR4 ;  /* 0x0000000400047c02 */ /* 0x004fe20008000f00 */
[----:B------:R-:W-:Y:S05]  /*3170*/  BRA.U !UP0, `(.L_x_60) ;  /* 0xfffffffd08e87547 */ /* 0x000fea000b83ffff */
.L_x_59:
[-C--:B------:R-:W-:Y:S02]  /*3180*/  SHF.L.U32 R3, R3, R4.reuse, RZ ;  /* 0x0000000403037219 */ /* 0x080fe400000006ff */
[----:B------:R-:W-:Y:S01]  /*3190*/  SHF.L.U32 R0, R0, R4, RZ ;  /* 0x0000000400007219 */ /* 0x000fe200000006ff */
[----:B------:R-:W-:Y:S02]  /*31a0*/  IMAD.SHL.U32 R4, R4, 0x20, RZ ;  /* 0x0000002004047824 */ /* 0x000fe400078e00ff */
[----:B------:R2:W-:Y:S04]  /*31b0*/  ATOMS.OR RZ, [UR5+0x14], R3 ;  /* 0x00001403ffff798c */ /* 0x0005e8000b000005 */
[----:B------:R2:W-:Y:S04]  /*31c0*/  ATOMS.OR RZ, [UR5+0x18], R0 ;  /* 0x00001800ffff798c */ /* 0x0005e8000b000005 */
[----:B------:R2:W-:Y:S01]  /*31d0*/  STS [UR6+0x120], R4 ;  /* 0x00012004ff007988 */ /* 0x0005e20008000806 */
[----:B------:R-:W-:Y:S05]  /*31e0*/  BRA `(.L_x_58) ;  /* 0x0000000000107947 */ /* 0x000fea0003800000 */
.L_x_57:
[----:B------:R-:W-:Y:S02]  /*31f0*/  MOV R0, 0xffffffff ;  /* 0xffffffff00007802 */ /* 0x000fe40000000f00 */
[----:B------:R-:W-:-:S03]  /*3200*/  MOV R4, 0x3230 ;  /* 0x0000323000047802 */ /* 0x000fc60000000f00 */
[----:B------:R2:W-:Y:S04]  /*3210*/  STS [UR6+0x120], R0 ;  /* 0x00012000ff007988 */ /* 0x0005e80008000806 */
[----:B-12--5:R-:W-:Y:S05]  /*3220*/  CALL.REL.NOINC `($__internal_1_$__cuda_sm10x_tcgen05_guardrail_trap_phase_invalid_during_alloc) ;  /* 0x0000004c00047944 */ /* 0x026fea0003c00000 */
.L_x_58:
[----:B------:R-:W-:Y:S05]  /*3230*/  WARPSYNC.ALL ;  /* 0x0000000000007948 */ /* 0x000fea0003800000 */
[----:B------:R-:W3:Y:S01]  /*3240*/  S2UR UR4, SR_CgaCtaId ;  /* 0x00000000000479c3 */ /* 0x000ee20000008800 */
[----:B------:R-:W-:Y:S01]  /*3250*/  UMOV UR43, 0x400 ;  /* 0x00000400002b7882 */ /* 0x000fe20000000000 */
[----:B------:R-:W-:-:S06]  /*3260*/  NOP ;  /* 0x0000000000007918 */ /* 0x000fcc0000000000 */
[----:B------:R-:W-:Y:S06]  /*3270*/  BAR.ARV 0x6, 0xa0 ;  /* 0x0182800000007b1d */ /* 0x000fec0000002000 */
[----:B------:R-:W4:Y:S01]  /*3280*/  LDCU UR6, c[0x0][0x38c] ;  /* 0x00007180ff0677ac */ /* 0x000f220008000800 */
[----:B------:R-:W-:Y:S01]  /*3290*/  LOP3.LUT R2, R2, 0xffff, RZ, 0xc0, !PT ;  /* 0x0000ffff02027812 */ /* 0x000fe200078ec0ff */
[----:B------:R-:W-:Y:S01]  /*32a0*/  IMAD.MOV.U32 R11, RZ, RZ, 0x1 ;  /* 0x00000001ff0b7424 */ /* 0x000fe200078e00ff */
[----:B------:R-:W-:Y:S01]  /*32b0*/  CS2R R8, SRZ ;  /* 0x0000000000087805 */ /* 0x000fe2000001ff00 */
[----:B------:R-:W1:Y:S01]  /*32c0*/  LDCU UR7, c[0x0][0x38c] ;  /* 0x00007180ff0777ac */ /* 0x000e620008000800 */
[----:B------:R-:W-:Y:S01]  /*32d0*/  R2UR UR44, R2 ;  /* 0x00000000022c72ca */ /* 0x000fe200000e0000 */
[----:B------:R-:W-:Y:S01]  /*32e0*/  IMAD.MOV.U32 R10, RZ, RZ, RZ ;  /* 0x000000ffff0a7224 */ /* 0x000fe200078e00ff */
[----:B------:R-:W-:Y:S01]  /*32f0*/  UMOV UR46, URZ ;  /* 0x000000ff002e7c82 */ /* 0x000fe20008000000 */
[----:B------:R-:W-:Y:S01]  /*3300*/  UMOV UR41, URZ ;  /* 0x000000ff00297c82 */ /* 0x000fe20008000000 */
[----:B---3--:R-:W-:Y:S01]  /*3310*/  ULEA UR43, UR4, UR43, 0x18 ;  /* 0x0000002b042b7291 */ /* 0x008fe2000f8ec0ff */
[----:B------:R-:W-:Y:S01]  /*3320*/  UMOV UR62, 0x0 ;  /* 0x00000000003e7882 */ /* 0x000fe20000000000 */
[----:B------:R-:W-:-:S02]  /*3330*/  UMOV UR63, 0x41804a0 ;  /* 0x041804a0003f7882 */ /* 0x000fc40000000000 */
[----:B------:R-:W-:Y:S02]  /*3340*/  UIADD3 UR5, UPT, UPT, UR43, 0x3300, URZ ;  /* 0x000033002b057890 */ /* 0x000fe4000fffe0ff */
[----:B------:R-:W-:Y:S02]  /*3350*/  UIADD3 UR4, UPT, UPT, UR43, 0x17300, URZ ;  /* 0x000173002b047890 */ /* 0x000fe4000fffe0ff */
[----:B----4-:R-:W-:Y:S01]  /*3360*/  UIADD3 UR6, UPT, UPT, UR6, 0xff, URZ ;  /* 0x000000ff06067890 */ /* 0x010fe2000fffe0ff */
[----:B--2---:R-:W2:Y:S01]  /*3370*/  LDS R0, [UR43+0x120] ;  /* 0x0001202bff007984 */ /* 0x004ea20008000800 */
[----:B------:R-:W-:Y:S02]  /*3380*/  USHF.R.U32.HI UR5, URZ, 0x4, UR5 ;  /* 0x00000004ff057899 */ /* 0x000fe40008011605 */
[----:B------:R-:W-:Y:S02]  /*3390*/  USHF.R.S32.HI UR64, URZ, 0x1f, UR6 ;  /* 0x0000001fff407899 */ /* 0x000fe40008011406 */
[----:B------:R-:W-:-:S02]  /*33a0*/  USHF.R.U32.HI UR4, URZ, 0x4, UR4 ;  /* 0x00000004ff047899 */ /* 0x000fc40008011604 */
[----:B------:R-:W-:Y:S02]  /*33b0*/  ULEA.HI UR64, UR64, UR6, URZ, 0x8 ;  /* 0x0000000640407291 */ /* 0x000fe4000f8f40ff */
[----:B------:R-:W-:Y:S02]  /*33c0*/  ULOP3.LUT UR5, UR5, 0x3fff, URZ, 0xc0, !UPT ;  /* 0x00003fff05057892 */ /* 0x000fe4000f8ec0ff */
[----:B------:R-:W-:Y:S02]  /*33d0*/  USHF.R.S32.HI UR64, URZ, 0x8, UR64 ;  /* 0x00000008ff407899 */ /* 0x000fe40008011440 */
[----:B------:R-:W-:Y:S02]  /*33e0*/  ULOP3.LUT UR4, UR4, 0x3fff, URZ, 0xc0, !UPT ;  /* 0x00003fff04047892 */ /* 0x000fe4000f8ec0ff */
[----:B------:R-:W-:Y:S01]  /*33f0*/  UISETP.LT.AND UP0, UPT, UR64, 0x1, UPT ;  /* 0x000000014000788c */ /* 0x000fe2000bf01270 */
[----:B------:R-:W-:Y:S01]  /*3400*/  UMOV UR60, 0x0 ;  /* 0x00000000003c7882 */ /* 0x000fe20000000000 */
[----:B------:R-:W-:-:S02]  /*3410*/  UMOV UR61, 0x41804a0 ;  /* 0x041804a0003d7882 */ /* 0x000fc40000000000 */
[----:B------:R-:W-:Y:S01]  /*3420*/  USEL UR65, UR64, 0x1, !UP0 ;  /* 0x0000000140417887 */ /* 0x000fe2000c000000 */
[----:B------:R-:W-:Y:S01]  /*3430*/  UMOV UR58, 0x0 ;  /* 0x00000000003a7882 */ /* 0x000fe20000000000 */
[----:B------:R-:W-:Y:S01]  /*3440*/  UMOV UR59, 0x41804a0 ;  /* 0x041804a0003b7882 */ /* 0x000fe20000000000 */
[----:B------:R-:W-:Y:S01]  /*3450*/  UMOV UR56, 0x0 ;  /* 0x0000000000387882 */ /* 0x000fe20000000000 */
[----:B------:R-:W-:Y:S01]  /*3460*/  UMOV UR57, 0x41804a0 ;  /* 0x041804a000397882 */ /* 0x000fe20000000000 */
[----:B------:R-:W-:Y:S01]  /*3470*/  UMOV UR54, 0x0 ;  /* 0x0000000000367882 */ /* 0x000fe20000000000 */
[----:B------:R-:W-:Y:S01]  /*3480*/  UMOV UR55, 0x41804a0 ;  /* 0x041804a000377882 */ /* 0x000fe20000000000 */
[----:B------:R-:W-:Y:S01]  /*3490*/  UMOV UR52, 0x0 ;  /* 0x0000000000347882 */ /* 0x000fe20000000000 */
[----:B------:R-:W-:Y:S01]  /*34a0*/  UMOV UR53, 0x41804a0 ;  /* 0x041804a000357882 */ /* 0x000fe20000000000 */
[----:B------:R-:W-:Y:S02]  /*34b0*/  ULOP3.LUT UR45, UR5, 0x10000, URZ, 0xfc, !UPT ;  /* 0x00010000052d7892 */ /* 0x000fe4000f8efcff */
[----:B------:R-:W-:-:S02]  /*34c0*/  ULOP3.LUT UR4, UR4, 0x10000, URZ, 0xfc, !UPT ;  /* 0x0001000004047892 */ /* 0x000fc4000f8efcff */
[----:B------:R-:W-:Y:S02]  /*34d0*/  UIADD3 UR65, UPT, UPT, -UR65, URZ, URZ ;  /* 0x000000ff41417290 */ /* 0x000fe4000fffe1ff */
[----:B-1----:R-:W-:Y:S01]  /*34e0*/  UISETP.GE.AND UP4, UPT, UR7, 0x1, UPT ;  /* 0x000000010700788c */ /* 0x002fe2000bf86270 */
[----:B------:R-:W-:Y:S01]  /*34f0*/  UMOV UR50, 0x0 ;  /* 0x0000000000327882 */ /* 0x000fe20000000000 */
[----:B------:R-:W-:Y:S01]  /*3500*/  UMOV UR51, 0x41804a0 ;  /* 0x041804a000337882 */ /* 0x000fe20000000000 */
[----:B------:R-:W-:Y:S01]  /*3510*/  UMOV UR48, 0x0 ;  /* 0x0000000000307882 */ /* 0x000fe20000000000 */
[----:B--2---:R-:W-:Y:S01]  /*3520*/  R2UR UR66, R0 ;  /* 0x00000000004272ca */ /* 0x004fe200000e0000 */
[----:B------:R-:W-:-:S14]  /*3530*/  UMOV UR49, 0x41804a0 ;  /* 0x041804a000317882 */ /* 0x000fdc0000000000 */
.L_x_67:
[----:B------:R-:W-:Y:S02]  /*3540*/  LEA R0, R10, UR43, 0x3 ;  /* 0x0000002b0a007c11 */ /* 0x000fe4000f8e18ff */
[----:B------:R-:W-:Y:S02]  /*3550*/  SHF.L.U32 R2, R9, 0x1f, RZ ;  /* 0x0000001f09027819 */ /* 0x000fe400000006ff */
[----:B------:R-:W-:Y:S01]  /*3560*/  PLOP3.LUT P0, PT, PT, PT, UP4, 0x80, 0x8 ;  /* 0x000000000008781c */ /* 0x000fe20003f0f048 */
[----:B------:R-:W-:Y:S01]  /*3570*/  VIADD R3, R0, 0x80 ;  /* 0x0000008000037836 */ /* 0x000fe20000000000 */
[----:B-1----:R-:W1:Y:S02]  /*3580*/  SYNCS.PHASECHK.TRANS64.TRYWAIT P1, [R0+URZ+0x70], R2 ;  /* 0x00007002000075a7 */ /* 0x002e6400080211ff */
[----:B-1----:R-:W-:Y:S09]  /*3590*/  @!P1 BRA `(.L_x_61) ;  /* 0x0000004000f49947 */ /* 0x002ff20003800000 */
.L_x_122:
[----:B------:R-:W-:Y:S01]  /*35a0*/  LEA R4, R10, UR43, 0x4 ;  /* 0x0000002b0a047c11 */ /* 0x000fe2000f8e20ff */
[----:B------:R-:W-:Y:S01]  /*35b0*/  @UP4 ULEA UR5, UR41, UR43, 0x3 ;  /* 0x0000002b29054291 */ /* 0x000fe2000f8e18ff */
[----:B------:R-:W-:Y:S01]  /*35c0*/  PLOP3.LUT P1, PT, PT, PT, PT, 0x80, 0x8 ;  /* 0x000000000008781c */ /* 0x000fe20003f2f070 */
[----:B------:R-:W-:Y:S01]  /*35d0*/  ULEA UR47, UR46, UR43, 0x3 ;  /* 0x0000002b2e2f7291 */ /* 0x000fe2000f8e18ff */
[----:B------:R-:W-:Y:S02]  /*35e0*/  PRMT R3, RZ, 0x654, R3 ;  /* 0x00000654ff037816 */ /* 0x000fe40000000003 */
[----:B------:R-:W2:Y:S01]  /*35f0*/  LDS.128 R4, [R4+0x100] ;  /* 0x0001000004047984 */ /* 0x000ea20000000c00 */
[----:B-1----:R-:W-:Y:S02]  /*3600*/  @P0 SHF.L.U32 R2, R8, 0x1f, RZ ;  /* 0x0000001f08020819 */ /* 0x002fe400000006ff */
[----:B------:R-:W-:Y:S01]  /*3610*/  SHF.L.U32 R0, R11, 0x1f, RZ ;  /* 0x0000001f0b007819 */ /* 0x000fe200000006ff */
[----:B------:R-:W-:Y:S01]  /*3620*/  @!PT LDS RZ, [RZ] ;  /* 0x00000000fffff984 */ /* 0x000fe20000000800 */
[----:B------:R-:W-:Y:S01]  /*3630*/  @!PT LDS RZ, [RZ] ;  /* 0x00000000fffff984 */ /* 0x000fe20000000800 */
[----:B------:R-:W-:Y:S01]  /*3640*/  @!PT LDS RZ, [RZ] ;  /* 0x00000000fffff984 */ /* 0x000fe20000000800 */
[----:B------:R-:W-:Y:S01]  /*3650*/  @!PT LDS RZ, [RZ] ;  /* 0x00000000fffff984 */ /* 0x000fe20000000800 */
[----:B------:R1:W-:Y:S06]  /*3660*/  MEMBAR.ALL.CTA ;  /* 0x0000000000007992 */ /* 0x0003ec0000008000 */
[----:B-1----:R-:W1:Y:S02]  /*3670*/  FENCE.VIEW.ASYNC.S ;  /* 0x00000000000073c6 */ /* 0x002e640000000000 */
[----:B-1----:R1:W-:Y:S01]  /*3680*/  SYNCS.ARRIVE.TRANS64.RED.A1T0 RZ, [R3+URZ], RZ ;  /* 0x000000ff03ff79a7 */ /* 0x0023e200081004ff */
[----:B------:R1:W3:Y:S01]  /*3690*/  @P0 SYNCS.PHASECHK.TRANS64.TRYWAIT P1, [UR5], R2 ;  /* 0x00000002ff0005a7 */ /* 0x0002e20008021105 */
[----:B------:R-:W-:-:S04]  /*36a0*/  ULEA.HI UR5, UR46, UR46, URZ, 0x1 ;  /* 0x0000002e2e057291 */ /* 0x000fc8000f8f08ff */
[----:B------:R-:W-:Y:S02]  /*36b0*/  ULOP3.LUT UR6, UR5, 0xffe, URZ, 0xc0, !UPT ;  /* 0x00000ffe05067892 */ /* 0x000fe4000f8ec0ff */
[----:B------:R-:W-:Y:S02]  /*36c0*/  USHF.R.U32.HI UR38, URZ, 0x1, UR5 ;  /* 0x00000001ff267899 */ /* 0x000fe40008011605 */
[----:B------:R-:W-:Y:S02]  /*36d0*/  UIADD3 UR5, UPT, UPT, -UR6, UR46, URZ ;  /* 0x0000002e06057290 */ /* 0x000fe4000fffe1ff */
[----:B------:R-:W-:-:S04]  /*36e0*/  UIMAD UR38, UR38, 0x60, UR66 ;  /* 0x00000060262678a4 */ /* 0x000fc8000f8e0242 */
[----:B------:R-:W-:Y:S01]  /*36f0*/  ULEA UR38, UR5, UR38, 0x14 ;  /* 0x0000002605267291 */ /* 0x000fe2000f8ea0ff */
[----:B------:R-:W4:Y:S02]  /*3700*/  SYNCS.PHASECHK.TRANS64.TRYWAIT P0, [UR47+0xb0], R0 ;  /* 0x0000b000ff0075a7 */ /* 0x000f24000800112f */
[----:B-1234-:R-:W-:Y:S09]  /*3710*/  @!P0 BRA `(.L_x_62) ;  /* 0x0000004000a88947 */ /* 0x01eff20003800000 */
.L_x_124:
[----:B------:R-:W-:Y:S01]  /*3720*/  IADD3 R10, PT, PT, R10, 0x1, RZ ;  /* 0x000000010a0a7810 */ /* 0x000fe20007ffe0ff */
[----:B------:R-:W-:Y:S06]  /*3730*/  BRA.U !UP4, `(.L_x_63) ;  /* 0x000000050c107547 */ /* 0x000fec000b800000 */
[----:B------:R-:W-:Y:S01]  /*3740*/  UPLOP3.LUT UP2, UPT, UPT, UPT, UPT, 0x40, 0x4 ;  /* 0x000000000004789c */ /* 0x000fe20003f4e870 */
[----:B------:R-:W-:Y:S01]  /*3750*/  UMOV UR40, UR65 ;  /* 0x0000004100287c82 */ /* 0x000fe20008000000 */
[----:B------:R-:W-:Y:S01]  /*3760*/  UMOV UR39, UR64 ;  /* 0x0000004000277c82 */ /* 0x000fe20008000000 */
[----:B------:R-:W-:-:S08]  /*3770*/  UMOV UR5, UR41 ;  /* 0x0000002900057c82 */ /* 0x000fd00008000000 */
.L_x_66:
[----:B------:R-:W-:Y:S02]  /*3780*/  UIADD3 UR40, UPT, UPT, UR40, 0x1, URZ ;  /* 0x0000000128287890 */ /* 0x000fe4000fffe0ff */
[----:B--2---:R-:W-:Y:S02]  /*3790*/  ULEA UR7, UR5, UR43, 0x3 ;  /* 0x0000002b05077291 */ /* 0x004fe4000f8e18ff */
[----:B------:R-:W-:Y:S01]  /*37a0*/  UISETP.NE.AND UP3, UPT, UR40, URZ, UPT ;  /* 0x000000ff2800728c */ /* 0x000fe2000bf65270 */
[----:B---3--:R-:W-:Y:S10]  /*37b0*/  @P1 BRA `(.L_x_64) ;  /* 0x00000000000c1947 */ /* 0x008ff40003800000 */
[----:B-1----:R-:W-:Y:S04]  /*37c0*/  SHF.L.U32 R2, R8, 0x1f, RZ ;  /* 0x0000001f08027819 */ /* 0x002fe800000006ff */
[----:B------:R-:W1:Y:S02]  /*37d0*/  SYNCS.PHASECHK.TRANS64.TRYWAIT P0, [UR7], R2 ;  /* 0x00000002ff0075a7 */ /* 0x000e640008001107 */
[----:B-1----:R-:W-:Y:S05]  /*37e0*/  @!P0 BRA `(.L_x_65) ;  /* 0x00000040008c8947 */ /* 0x002fea0003800000 */
.L_x_64:
[----:B------:R-:W-:Y:S01]  /*37f0*/  UISETP.NE.AND UP0, UPT, UR39, 0x1, UPT ;  /* 0x000000012700788c */ /* 0x000fe2000bf05270 */
[----:B------:R-:W-:Y:S01]  /*3800*/  PLOP3.LUT P1, PT, PT, PT, PT, 0x80, 0x8 ;  /* 0x000000000008781c */ /* 0x000fe20003f2f070 */
[----:B------:R-:W-:Y:S02]  /*3810*/  UIADD3 UR6, UPT, UPT, UR5, 0x1, URZ ;  /* 0x0000000105067890 */ /* 0x000fe4000fffe0ff */
[----:B------:R-:W-:Y:S02]  /*3820*/  UIADD3 UR42, UPT, UPT, UR7, 0x28, URZ ;  /* 0x00000028072a7890 */ /* 0x000fe4000fffe0ff */
[----:B------:R-:W-:Y:S01]  /*3830*/  UISETP.NE.AND UP1, UPT, UR6, 0x5, UPT ;  /* 0x000000050600788c */ /* 0x000fe2000bf25270 */
[----:B------:R-:W-:Y:S01]  /*3840*/  PLOP3.LUT P0, PT, PT, PT, UP0, 0x80, 0x8 ;  /* 0x000000000008781c */ /* 0x000fe20003f0f008 */
[----:B------:R-:W-:Y:S02]  /*3850*/  UIADD3 UR39, UPT, UPT, UR39, -0x1, URZ ;  /* 0xffffffff27277890 */ /* 0x000fe4000fffe0ff */
[----:B------:R-:W-:Y:S02]  /*3860*/  USEL UR8, URZ, 0x1, UP1 ;  /* 0x00000001ff087887 */ /* 0x000fe40008800000 */
[----:B------:R-:W-:Y:S01]  /*3870*/  USEL UR41, UR6, URZ, UP1 ;  /* 0x000000ff06297287 */ /* 0x000fe20008800000 */
[----:B------:R-:W-:Y:S01]  /*3880*/  UMOV UR7, 0x40004040 ;  /* 0x4000404000077882 */ /* 0x000fe20000000000 */
[----:B------:R-:W-:Y:S02]  /*3890*/  UMOV UR9, 0x40004040 ;  /* 0x4000404000097882 */ /* 0x000fe40000000000 */
[----:B------:R-:W-:Y:S01]  /*38a0*/  @UP0 ULEA UR6, UR41, UR43, 0x3 ;  /* 0x0000002b29060291 */ /* 0x000fe2000f8e18ff */
[----:B------:R-:W-:Y:S01]  /*38b0*/  LOP3.LUT R8, R8, UR8, RZ, 0x3c, !PT ;  /* 0x0000000808087c12 */ /* 0x000fe2000f8e3cff */
[----:B------:R-:W-:Y:S01]  /*38c0*/  ULEA UR8, UR5, UR45, 0xa ;  /* 0x0000002d05087291 */ /* 0x000fe2000f8e50ff */
[----:B------:R-:W-:Y:S02]  /*38d0*/  UMOV UR37, 0x40004040 ;  /* 0x4000404000257882 */ /* 0x000fe40000000000 */
[----:B-1----:R-:W-:Y:S01]  /*38e0*/  @P0 SHF.L.U32 R0, R8, 0x1f, RZ ;  /* 0x0000001f08000819 */ /* 0x002fe200000006ff */
[----:B------:R-:W-:Y:S02]  /*38f0*/  UIADD3 UR34, UPT, UPT, UR8, 0x2, URZ ;  /* 0x0000000208227890 */ /* 0x000fe4000fffe0ff */
[----:B------:R-:W-:Y:S01]  /*3900*/  UIADD3 UR30, UPT, UPT, UR8, 0x4, URZ ;  /* 0x00000004081e7890 */ /* 0x000fe2000fffe0ff */
[----:B------:R2:W3:Y:S01]  /*3910*/  @P0 SYNCS.PHASECHK.TRANS64.TRYWAIT P1, [UR6], R0 ;  /* 0x00000000ff0005a7 */ /* 0x0004e20008021106 */
[----:B------:R-:W-:Y:S02]  /*3920*/  UIMAD UR6, UR5, 0x600, UR4 ;  /* 0x00000600050678a4 */ /* 0x000fe4000f8e0204 */
[----:B------:R-:W-:Y:S02]  /*3930*/  UIADD3 UR26, UPT, UPT, UR8, 0x6, URZ ;  /* 0x00000006081a7890 */ /* 0x000fe4000fffe0ff */
[----:B------:R-:W-:Y:S02]  /*3940*/  UIADD3 UR36, UPT, UPT, UR6, 0x2, URZ ;  /* 0x0000000206247890 */ /* 0x000fe4000fffe0ff */
[----:B------:R-:W-:Y:S02]  /*3950*/  UIADD3 UR32, UPT, UPT, UR6, 0x4, URZ ;  /* 0x0000000406207890 */ /* 0x000fe4000fffe0ff */
[----:B------:R-:W-:Y:S01]  /*3960*/  UIADD3 UR28, UPT, UPT, UR6, 0x6, URZ ;  /* 0x00000006061c7890 */ /* 0x000fe2000fffe0ff */
[----:B------:R2:W-:Y:S01]  /*3970*/  UTCIMMA gdesc[UR8], gdesc[UR6], tmem[UR38], tmem[UR62], idesc[UR63], UP2 ;  /* 0x00ff3e06080075ea */ /* 0x0005e20009000126 */
[----:B------:R-:W-:Y:S02]  /*3980*/  UIADD3 UR24, UPT, UPT, UR6, 0x300, URZ ;  /* 0x0000030006187890 */ /* 0x000fe4000fffe0ff */
[----:B------:R-:W-:Y:S02]  /*3990*/  UIADD3 UR22, UPT, UPT, UR8, 0x200, URZ ;  /* 0x0000020008167890 */ /* 0x000fe4000fffe0ff */
[----:B------:R-:W-:Y:S02]  /*39a0*/  UIADD3 UR20, UPT, UPT, UR6, 0x302, URZ ;  /* 0x0000030206147890 */ /* 0x000fe4000fffe0ff */
[----:B------:R-:W-:Y:S02]  /*39b0*/  UIADD3 UR18, UPT, UPT, UR8, 0x202, URZ ;  /* 0x0000020208127890 */ /* 0x000fe4000fffe0ff */
[----:B------:R-:W-:Y:S02]  /*39c0*/  UIADD3 UR16, UPT, UPT, UR6, 0x304, URZ ;  /* 0x0000030406107890 */ /* 0x000fe4000fffe0ff */
[----:B------:R-:W-:Y:S02]  /*39d0*/  UIADD3 UR14, UPT, UPT, UR8, 0x204, URZ ;  /* 0x00000204080e7890 */ /* 0x000fe4000fffe0ff */
[----:B------:R-:W-:Y:S02]  /*39e0*/  UIADD3 UR12, UPT, UPT, UR6, 0x306, URZ ;  /* 0x00000306060c7890 */ /* 0x000fe4000fffe0ff */
[----:B------:R-:W-:Y:S02]  /*39f0*/  UIADD3 UR10, UPT, UPT, UR8, 0x206, URZ ;  /* 0x00000206080a7890 */ /* 0x000fe4000fffe0ff */
[----:B------:R-:W-:Y:S01]  /*3a00*/  UPLOP3.LUT UP2, UPT, UPT, UPT, UPT, 0x80, 0x8 ;  /* 0x000000000008789c */ /* 0x000fe20003f4f070 */
[----:B------:R-:W-:Y:S01]  /*3a10*/  UMOV UR35, 0x40004040 ;  /* 0x4000404000237882 */ /* 0x000fe20000000000 */
[----:B------:R-:W-:Y:S01]  /*3a20*/  UMOV UR33, 0x40004040 ;  /* 0x4000404000217882 */ /* 0x000fe20000000000 */
[----:B------:R2:W-:Y:S01]  /*3a30*/  UTCIMMA gdesc[UR34], gdesc[UR36], tmem[UR38], tmem[UR60], idesc[UR61], UPT ;  /* 0x00ff3c24220075ea */ /* 0x0005e2000b800126 */
        /* <DEDUP_REMOVED lines=14> */
[----:B------:R-:W-:Y:S01]  /*3b20*/  UMOV UR11, 0x40004040 ;  /* 0x40004040000b7882 */ /* 0x000fe20000000000 */
[----:B------:R2:W-:Y:S01]  /*3b30*/  UTCIMMA gdesc[UR14], gdesc[UR16], tmem[UR38], tmem[UR50], idesc[UR51], UPT ;  /* 0x00ff32100e0075ea */ /* 0x0005e2000b800126 */
[----:B------:R2:W-:Y:S01]  /*3b40*/  UTCIMMA gdesc[UR10], gdesc[UR12], tmem[UR38], tmem[UR48], idesc[UR49], UPT ;  /* 0x00ff300c0a0075ea */ /* 0x0005e2000b800126 */
[----:B------:R2:W-:Y:S01]  /*3b50*/  UTCBAR.MULTICAST [UR42], URZ, UR44 ;  /* 0x000000ff2a0073e9 */ /* 0x0005e2000800082c */
[----:B------:R-:W-:Y:S01]  /*3b60*/  UMOV UR5, UR41 ;  /* 0x0000002900057c82 */ /* 0x000fe20008000000 */
[----:B------:R-:W-:Y:S05]  /*3b70*/  BRA.U UP3, `(.L_x_66) ;  /* 0xfffffffd03007547 */ /* 0x000fea000b83ffff */
.L_x_63:
[----:B------:R-:W-:Y:S01]  /*3b80*/  UIADD3 UR5, UPT, UPT, UR46, 0x1, URZ ;  /* 0x000000012e057890 */ /* 0x000fe2000fffe0ff */
[----:B------:R-:W-:Y:S01]  /*3b90*/  LOP3.LUT P0, RZ, R6, 0x1, RZ, 0xc0, !PT ;  /* 0x0000000106ff7812 */ /* 0x000fe2000780c0ff */
[----:B--2---:R-:W-:Y:S01]  /*3ba0*/  UIADD3 UR6, UPT, UPT, UR47, 0x90, URZ ;  /* 0x000000902f067890 */ /* 0x004fe2000fffe0ff */
[----:B---3--:R-:W-:Y:S01]  /*3bb0*/  ISETP.NE.AND P1, PT, R10, 0x2, PT ;  /* 0x000000020a00780c */ /* 0x008fe20003f25270 */
[----:B------:R-:W-:-:S03]  /*3bc0*/  UISETP.NE.AND UP0, UPT, UR5, 0x4, UPT ;  /* 0x000000040500788c */ /* 0x000fc6000bf05270 */
[----:B-1----:R-:W-:Y:S01]  /*3bd0*/  SEL R0, RZ, 0x1, P1 ;  /* 0x00000001ff007807 */ /* 0x002fe20000800000 */
[----:B------:R-:W-:Y:S01]  /*3be0*/  USEL UR7, URZ, 0x1, UP0 ;  /* 0x00000001ff077887 */ /* 0x000fe20008000000 */
[----:B------:R-:W-:Y:S01]  /*3bf0*/  SEL R10, R10, RZ, P1 ;  /* 0x000000ff0a0a7207 */ /* 0x000fe20000800000 */
[----:B------:R-:W-:Y:S01]  /*3c00*/  USEL UR46, UR5, URZ, UP0 ;  /* 0x000000ff052e7287 */ /* 0x000fe20008000000 */
[----:B------:R1:W-:Y:S01]  /*3c10*/  UTCBAR [UR6], URZ ;  /* 0x000000ff060073e9 */ /* 0x0003e200080000ff */
[----:B------:R-:W-:Y:S02]  /*3c20*/  LOP3.LUT R9, R9, R0, RZ, 0x3c, !PT ;  /* 0x0000000009097212 */ /* 0x000fe400078e3cff */
[----:B------:R-:W-:Y:S01]  /*3c30*/  LOP3.LUT R11, R11, UR7, RZ, 0x3c, !PT ;  /* 0x000000070b0b7c12 */ /* 0x000fe2000f8e3cff */
[----:B------:R-:W-:Y:S07]  /*3c40*/  @P0 BRA `(.L_x_67) ;  /* 0xfffffff8003c0947 */ /* 0x000fee000383ffff */
[----:B------:R-:W2:Y:S01]  /*3c50*/  S2UR UR8, SR_CgaCtaId ;  /* 0x00000000000879c3 */ /* 0x000ea20000008800 */
[----:B------:R-:W-:Y:S01]  /*3c60*/  ELECT P0, URZ, PT ;  /* 0x0000000000ff782f */ /* 0x000fe20003800000 */
[----:B------:R-:W-:Y:S01]  /*3c70*/  IMAD.MOV.U32 R0, RZ, RZ, 0x1 ;  /* 0x00000001ff007424 */ /* 0x000fe200078e00ff */
[----:B------:R-:W-:Y:S01]  /*3c80*/  UIADD3 UR43, UPT, UPT, UR43, 0xb0, URZ ;  /* 0x000000b02b2b7890 */ /* 0x000fe2000fffe0ff */
[----:B------:R-:W-:Y:S01]  /*3c90*/  SHF.L.U32 R2, R11, 0x1f, RZ ;  /* 0x0000001f0b027819 */ /* 0x000fe200000006ff */
[----:B------:R-:W-:-:S03]  /*3ca0*/  UMOV UR4, 0x40 ;  /* 0x0000004000047882 */ /* 0x000fc60000000000 */
[----:B------:R-:W-:Y:S01]  /*3cb0*/  UVIRTCOUNT.DEALLOC.SMPOOL 0x80 ;  /* 0x000000800000784c */ /* 0x000fe20000000000 */
[----:B--2---:R-:W-:Y:S02]  /*3cc0*/  ULEA UR8, UR8, UR4, 0x18 ;  /* 0x0000000408087291 */ /* 0x004fe4000f8ec0ff */
[----:B------:R-:W-:-:S07]  /*3cd0*/  ULEA UR4, UR46, UR43, 0x3 ;  /* 0x0000002b2e047291 */ /* 0x000fce000f8e18ff */
[----:B------:R2:W-:Y:S02]  /*3ce0*/  @P0 STS.U8 [UR8+0x1c], R0 ;  /* 0x00001c00ff000988 */ /* 0x0005e40008000008 */
[----:B------:R-:W3:Y:S02]  /*3cf0*/  SYNCS.PHASECHK.TRANS64.TRYWAIT P0, [UR4], R2 ;  /* 0x00000002ff0075a7 */ /* 0x000ee40008001104 */
[----:B--23--:R-:W-:Y:S05]  /*3d00*/  @!P0 BRA `(.L_x_68) ;  /* 0x0000003c005c8947 */ /* 0x00cfea0003800000 */
.L_x_127:
[----:B------:R-:W-:-:S04]  /*3d10*/  UIADD3 UR4, UPT, UPT, UR46, 0x1, URZ ;  /* 0x000000012e047890 */ /* 0x000fc8000fffe0ff */
[----:B------:R-:W-:-:S04]  /*3d20*/  UISETP.NE.AND UP0, UPT, UR4, 0x4, UPT ;  /* 0x000000040400788c */ /* 0x000fc8000bf05270 */
[----:B-1----:R-:W-:Y:S02]  /*3d30*/  USEL UR6, URZ, 0x1, UP0 ;  /* 0x00000001ff067887 */ /* 0x002fe40008000000 */
[----:B------:R-:W-:-:S04]  /*3d40*/  USEL UR4, UR4, URZ, UP0 ;  /* 0x000000ff04047287 */ /* 0x000fc80008000000 */
[----:B------:R-:W-:Y:S01]  /*3d50*/  ULEA UR5, UR4, UR43, 0x3 ;  /* 0x0000002b04057291 */ /* 0x000fe2000f8e18ff */
[----:B--2---:R-:W-:-:S04]  /*3d60*/  LOP3.LUT R2, R11, UR6, RZ, 0x3c, !PT ;  /* 0x000000060b027c12 */ /* 0x004fc8000f8e3cff */
[----:B------:R-:W-:-:S04]  /*3d70*/  SHF.L.U32 R3, R2, 0x1f, RZ ;  /* 0x0000001f02037819 */ /* 0x000fc800000006ff */
[----:B------:R-:W1:Y:S02]  /*3d80*/  SYNCS.PHASECHK.TRANS64.TRYWAIT P0, [UR5], R3 ;  /* 0x00000003ff0075a7 */ /* 0x000e640008001105 */
[----:B-1----:R-:W-:Y:S05]  /*3d90*/  @!P0 BRA `(.L_x_69) ;  /* 0x0000003c00508947 */ /* 0x002fea0003800000 */
.L_x_129:
        /* <DEDUP_REMOVED lines=9> */
.L_x_131:
[----:B------:R-:W-:-:S04]  /*3e30*/  UIADD3 UR4, UPT, UPT, UR4, 0x1, URZ ;  /* 0x0000000104047890 */ /* 0x000fc8000fffe0ff */
[----:B------:R-:W-:-:S04]  /*3e40*/  UISETP.NE.AND UP0, UPT, UR4, 0x4, UPT ;  /* 0x000000040400788c */ /* 0x000fc8000bf05270 */
[----:B------:R-:W-:Y:S02]  /*3e50*/  USEL UR5, URZ, 0x1, UP0 ;  /* 0x00000001ff057887 */ /* 0x000fe40008000000 */
[----:B------:R-:W-:-:S04]  /*3e60*/  USEL UR4, UR4, URZ, UP0 ;  /* 0x000000ff04047287 */ /* 0x000fc80008000000 */
[----:B------:R-:W-:Y:S01]  /*3e70*/  ULEA UR4, UR4, UR43, 0x3 ;  /* 0x0000002b04047291 */ /* 0x000fe2000f8e18ff */
[----:B------:R-:W-:-:S04]  /*3e80*/  LOP3.LUT R2, R2, UR5, RZ, 0x3c, !PT ;  /* 0x0000000502027c12 */ /* 0x000fc8000f8e3cff */
[----:B------:R-:W-:-:S04]  /*3e90*/  SHF.L.U32 R2, R2, 0x1f, RZ ;  /* 0x0000001f02027819 */ /* 0x000fc800000006ff */
[----:B------:R-:W2:Y:S02]  /*3ea0*/  SYNCS.PHASECHK.TRANS64.TRYWAIT P0, [UR4], R2 ;  /* 0x00000002ff0075a7 */ /* 0x000ea40008001104 */
[----:B--2---:R-:W-:Y:S05]  /*3eb0*/  @!P0 BRA `(.L_x_71) ;  /* 0x0000003c00388947 */ /* 0x004fea0003800000 */
.L_x_133:
[----:B------:R-:W-:Y:S01]  /*3ec0*/  NOP ;  /* 0x0000000000007918 */ /* 0x000fe20000000000 */
[----:B-1----:R-:W1:Y:S01]  /*3ed0*/  LDS R0, [UR8+0x14] ;  /* 0x00001408ff007984 */ /* 0x002e620008000800 */
[----:B------:R-:W-:Y:S01]  /*3ee0*/  ULOP3.LUT UR4, UR66, 0xffff, URZ, 0xc0, !UPT ;  /* 0x0000ffff42047892 */ /* 0x000fe2000f8ec0ff */
[----:B------:R-:W-:Y:S01]  /*3ef0*/  UMOV UR5, 0xffff ;  /* 0x0000ffff00057882 */ /* 0x000fe20000000000 */
[----:B------:R-:W-:Y:S02]  /*3f00*/  UMOV UR6, 0x1 ;  /* 0x0000000100067882 */ /* 0x000fe40000000000 */
[----:B------:R-:W-:-:S04]  /*3f10*/  USHF.R.U32.HI UR4, URZ, 0x5, UR4 ;  /* 0x00000005ff047899 */ /* 0x000fc80008011604 */
[----:B------:R-:W-:Y:S02]  /*3f20*/  USHF.L.U32 UR5, UR5, UR4, URZ ;  /* 0x0000000405057299 */ /* 0x000fe400080006ff */
[----:B------:R-:W-:-:S04]  /*3f30*/  USHF.L.U32 UR4, UR6, UR4, URZ ;  /* 0x0000000406047299 */ /* 0x000fc800080006ff */
[----:B-1----:R-:W-:-:S04]  /*3f40*/  LOP3.LUT R0, R0, UR5, RZ, 0xc0, !PT ;  /* 0x0000000500007c12 */ /* 0x002fc8000f8ec0ff */
[----:B------:R-:W-:-:S13]  /*3f50*/  ISETP.NE.AND P0, PT, R0, UR5, PT ;  /* 0x0000000500007c0c */ /* 0x000fda000bf05270 */
[----:B------:R-:W-:Y:S05]  /*3f60*/  @P0 BRA `(.L_x_72) ;  /* 0x0000000000580947 */ /* 0x000fea0003800000 */
[----:B------:R-:W1:Y:S02]  /*3f70*/  LDS R0, [UR8+0x18] ;  /* 0x00001808ff007984 */ /* 0x000e640008000800 */
[----:B-1----:R-:W-:-:S04]  /*3f80*/  LOP3.LUT R0, R0, UR4, RZ, 0xc0, !PT ;  /* 0x0000000400007c12 */ /* 0x002fc8000f8ec0ff */
[----:B------:R-:W-:-:S13]  /*3f90*/  ISETP.NE.AND P0, PT, R0, UR4, PT ;  /* 0x0000000400007c0c */ /* 0x000fda000bf05270 */
[----:B------:R-:W-:Y:S05]  /*3fa0*/  @P0 BRA `(.L_x_73) ;  /* 0x00000000003c0947 */ /* 0x000fea0003800000 */
[----:B------:R-:W1:Y:S01]  /*3fb0*/  S2R R2, SR_LANEID ;  /* 0x0000000000027919 */ /* 0x000e620000000000 */
[----:B------:R-:W-:-:S06]  /*3fc0*/  ULOP3.LUT UR5, URZ, UR5, URZ, 0x33, !UPT ;  /* 0x00000005ff057292 */ /* 0x000fcc000f8e33ff */
[----:B------:R-:W-:-:S04]  /*3fd0*/  IMAD.U32 R0, RZ, RZ, UR5 ;  /* 0x00000005ff007e24 */ /* 0x000fc8000f8e00ff */
[----:B------:R2:W3:Y:S02]  /*3fe0*/  REDUX UR7, R0 ;  /* 0x00000000000773c4 */ /* 0x0004e40000000000 */
[----:B------:R4:W-:Y:S01]  /*3ff0*/  UTCATOMSWS.AND URZ, UR5 ;  /* 0x0000000500ff79e3 */ /* 0x0009e20008000000 */
[----:B--2---:R-:W-:Y:S01]  /*4000*/  LOP3.LUT R0, RZ, UR4, RZ, 0x33, !PT ;  /* 0x00000004ff007c12 */ /* 0x004fe2000f8e33ff */
[----:B------:R-:W-:Y:S02]  /*4010*/  VOTEU.ANY UR4, UPT, PT ;  /* 0x0000000000047886 */ /* 0x000fe400038e0100 */
[----:B------:R-:W-:Y:S02]  /*4020*/  UFLO.U32 UR4, UR4 ;  /* 0x00000004000472bd */ /* 0x000fe400080e0000 */
[----:B------:R-:W2:Y:S04]  /*4030*/  REDUX UR6, R0 ;  /* 0x00000000000673c4 */ /* 0x000ea80000000000 */
[----:B-1----:R-:W-:-:S02]  /*4040*/  ISETP.EQ.U32.AND P0, PT, R2, UR4, PT ;  /* 0x0000000402007c0c */ /* 0x002fc4000bf02070 */
[----:B---3--:R-:W-:-:S11]  /*4050*/  MOV R2, UR7 ;  /* 0x0000000700027c02 */ /* 0x008fd60008000f00 */
[----:B------:R4:W-:Y:S01]  /*4060*/  @P0 ATOMS.AND RZ, [UR8+0x14], R2 ;  /* 0x00001402ffff098c */ /* 0x0009e2000a800008 */
[----:B--2---:R-:W-:-:S05]  /*4070*/  IMAD.U32 R0, RZ, RZ, UR6 ;  /* 0x00000006ff007e24 */ /* 0x004fca000f8e00ff */
[----:B------:R4:W-:Y:S01]  /*4080*/  @P0 ATOMS.AND RZ, [UR8+0x18], R0 ;  /* 0x00001800ffff098c */ /* 0x0009e2000a800008 */
[----:B------:R-:W-:Y:S05]  /*4090*/  BRA `(.L_x_74) ;  /* 0x0000000000147947 */ /* 0x000fea0003800000 */
.L_x_73:
[----:B------:R-:W-:Y:S02]  /*40a0*/  MOV R2, 0x40c0 ;  /* 0x000040c000027802 */ /* 0x000fe40000000f00 */
[----:B-----5:R-:W-:Y:S05]  /*40b0*/  CALL.REL.NOINC `($__internal_0_$__cuda_sm10x_tcgen05_guardrail_trap_col_being_dealloced_not_returned_by_alloc) ;  /* 0x0000003c00547944 */ /* 0x020fea0003c00000 */
[----:B------:R-:W-:Y:S05]  /*40c0*/  BRA `(.L_x_74) ;  /* 0x0000000000087947 */ /* 0x000fea0003800000 */
.L_x_72:
[----:B------:R-:W-:Y:S02]  /*40d0*/  MOV R2, 0x40f0 ;  /* 0x000040f000027802 */ /* 0x000fe40000000f00 */
[----:B-----5:R-:W-:Y:S05]  /*40e0*/  CALL.REL.NOINC `($__internal_2_$__cuda_sm10x_tcgen05_guardrail_trap_unallocated_columns_being_dealloced) ;  /* 0x0000003c00607944 */ /* 0x020fea0003c00000 */
.L_x_74:
[----:B------:R-:W-:Y:S01]  /*40f0*/  NOP ;  /* 0x0000000000007918 */ /* 0x000fe20000000000 */
[----:B----4-:R-:W-:Y:S05]  /*4100*/  EXIT ;  /* 0x000000000000794d */ /* 0x010fea0003800000 */
.L_x_56:
[----:B------:R-:W-:-:S09]  /*4110*/  UISETP.NE.OR UP0, UPT, UR18, 0x3, !UP3 ;  /* 0x000000031200788c */ /* 0x000fd2000df05670 */
[----:B------:R-:W-:Y:S05]  /*4120*/  BRA.U UP0, `(.L_x_75) ;  /* 0x0000000d00687547 */ /* 0x000fea000b800000 */
[----:B------:R-:W2:Y:S01]  /*4130*/  LDCU.64 UR4, c[0x0][0x888] ;  /* 0x00011100ff0477ac */ /* 0x000ea20008000a00 */
[----:B------:R-:W3:Y:S01]  /*4140*/  LDC.64 R12, c[0x0][0x348] ;  /* 0x0000d200ff0c7b82 */ /* 0x000ee20000000a00 */
[----:B------:R-:W-:Y:S02]  /*4150*/  HFMA2 R9, -RZ, RZ, 0, 0 ;  /* 0x00000000ff097431 */ /* 0x000fe400000001ff */
[----:B------:R-:W-:Y:S01]  /*4160*/  IMAD.MOV.U32 R11, RZ, RZ, 0x1 ;  /* 0x00000001ff0b7424 */ /* 0x000fe200078e00ff */
[----:B------:R-:W4:Y:S01]  /*4170*/  LDCU UR38, c[0x0][0x370] ;  /* 0x00006e00ff2677ac */ /* 0x000f220008000800 */
[----:B------:R-:W-:Y:S01]  /*4180*/  IMAD.MOV.U32 R10, RZ, RZ, RZ ;  /* 0x000000ffff0a7224 */ /* 0x000fe200078e00ff */
[----:B------:R-:W-:Y:S01]  /*4190*/  MOV R8, 0x1800 ;  /* 0x0000180000087802 */ /* 0x000fe20000000f00 */
[----:B------:R-:W4:Y:S01]  /*41a0*/  LDCU.128 UR32, c[0x0][0xb10] ;  /* 0x00016200ff2077ac */ /* 0x000f220008000c00 */
[----:B------:R-:W1:Y:S01]  /*41b0*/  LDCU UR37, c[0x0][0x374] ;  /* 0x00006e80ff2577ac */ /* 0x000e620008000800 */
[----:B------:R-:W1:Y:S01]  /*41c0*/  LDCU.64 UR30, c[0x0][0x890] ;  /* 0x00011200ff1e77ac */ /* 0x000e620008000a00 */
[----:B--2---:R-:W-:Y:S01]  /*41d0*/  UISETP.NE.U32.AND UP0, UPT, UR4, URZ, UPT ;  /* 0x000000ff0400728c */ /* 0x004fe2000bf05070 */
[----:B------:R-:W2:Y:S01]  /*41e0*/  LDCU UR15, c[0x0][0xb0c] ;  /* 0x00016180ff0f77ac */ /* 0x000ea20008000800 */
[----:B------:R-:W3:Y:S01]  /*41f0*/  LDCU UR43, c[0x0][0xb20] ;  /* 0x00016400ff2b77ac */ /* 0x000ee20008000800 */
[----:B------:R-:W3:Y:S01]  /*4200*/  LDCU UR4, c[0x0][0xb30] ;  /* 0x00016600ff0477ac */ /* 0x000ee20008000800 */
[----:B------:R-:W-:Y:S01]  /*4210*/  UMOV UR21, 0x400 ;  /* 0x0000040000157882 */ /* 0x000fe20000000000 */
[----:B----4-:R-:W-:-:S02]  /*4220*/  UIMAD.WIDE.U32 UR6, UR38, UR32, URZ ;  /* 0x00000020260672a5 */ /* 0x010fc4000f8e00ff */
[----:B-1----:R-:W-:Y:S02]  /*4230*/  UIMAD.WIDE.U32 UR8, UR37, UR35, URZ ;  /* 0x00000023250872a5 */ /* 0x002fe4000f8e00ff */
[----:B------:R-:W-:Y:S02]  /*4240*/  ULEA UR21, UR48, UR21, 0x18 ;  /* 0x0000001530157291 */ /* 0x000fe4000f8ec0ff */
[----:B------:R-:W-:Y:S02]  /*4250*/  USEL UR41, URZ, 0x1, UP5 ;  /* 0x00000001ff297887 */ /* 0x000fe4000a800000 */
[----:B------:R-:W-:Y:S02]  /*4260*/  UISETP.NE.AND.EX UP5, UPT, UR5, URZ, UPT, UP0 ;  /* 0x000000ff0500728c */ /* 0x000fe4000bfa5300 */
[----:B------:R-:W-:Y:S02]  /*4270*/  UISETP.NE.U32.AND UP6, UPT, UR30, URZ, UPT ;  /* 0x000000ff1e00728c */ /* 0x000fe4000bfc5070 */
[----:B------:R-:W-:-:S02]  /*4280*/  UIADD3 UR5, UPT, UPT, UR21, 0x50, URZ ;  /* 0x0000005015057890 */ /* 0x000fc4000fffe0ff */
[----:B------:R-:W-:Y:S01]  /*4290*/  UISETP.NE.AND UP0, UPT, UR42, 0x1, UPT ;  /* 0x000000012a00788c */ /* 0x000fe2000bf05270 */
[----:B------:R-:W-:Y:S01]  /*42a0*/  UMOV UR40, UR7 ;  /* 0x0000000700287c82 */ /* 0x000fe20008000000 */
[----:B------:R-:W-:Y:S01]  /*42b0*/  UMOV UR39, UR9 ;  /* 0x0000000900277c82 */ /* 0x000fe20008000000 */
[----:B--2---:R-:W-:Y:S02]  /*42c0*/  UISETP.NE.AND UP0, UPT, UR15, 0x1, UPT ;  /* 0x000000010f00788c */ /* 0x004fe4000bf05270 */
[----:B------:R-:W-:Y:S02]  /*42d0*/  UPLOP3.LUT UP4, UPT, UPT, UPT, UPT, 0x40, 0x4 ;  /* 0x000000000004789c */ /* 0x000fe40003f8e870 */
[----:B------:R-:W-:Y:S01]  /*42e0*/  UISETP.GE.AND UP2, UPT, UR42, 0x1, UPT ;  /* 0x000000012a00788c */ /* 0x000fe2000bf46270 */
[----:B------:R-:W1:Y:S01]  /*42f0*/  LDCU.64 UR22, c[0x0][0xb28] ;  /* 0x00016500ff1677ac */ /* 0x000e620008000a00 */
[----:B------:R-:W-:Y:S02]  /*4300*/  UISETP.NE.AND.EX UP6, UPT, UR31, URZ, UPT, UP6 ;  /* 0x000000ff1f00728c */ /* 0x000fe4000bfc5360 */
[----:B------:R-:W-:-:S02]  /*4310*/  UPRMT UR48, UR48, 0x654, UR5 ;  /* 0x0000065430307896 */ /* 0x000fc40008000005 */
[----:B------:R-:W-:Y:S02]  /*4320*/  USHF.R.U32.HI UR40, URZ, UR33, UR40 ;  /* 0x00000021ff287299 */ /* 0x000fe40008011628 */
[----:B---3--:R-:W-:Y:S02]  /*4330*/  USHF.R.U32.HI UR39, URZ, UR43, UR39 ;  /* 0x0000002bff277299 */ /* 0x008fe40008011627 */
[----:B------:R-:W-:Y:S02]  /*4340*/  UISETP.NE.AND UP0, UPT, UR34, 0x1, UPT ;  /* 0x000000012200788c */ /* 0x000fe4000bf05270 */
[----:B------:R-:W-:-:S11]  /*4350*/  UISETP.NE.AND UP3, UPT, UR4, 0x1, UPT ;  /* 0x000000010400788c */ /* 0x000fd6000bf65270 */
.L_x_83:
[C---:B------:R-:W-:Y:S02]  /*4360*/  LEA R3, R10.reuse, UR21, 0x3 ;  /* 0x000000150a037c11 */ /* 0x040fe4000f8e18ff */
[----:B------:R-:W-:Y:S02]  /*4370*/  SHF.L.U32 R0, R9, 0x1f, RZ ;  /* 0x0000001f09007819 */ /* 0x000fe400000006ff */
[----:B------:R-:W-:Y:S02]  /*4380*/  LEA R4, R10, UR21, 0x4 ;  /* 0x000000150a047c11 */ /* 0x000fe4000f8e20ff */
[----:B--2---:R-:W2:Y:S02]  /*4390*/  SYNCS.PHASECHK.TRANS64.TRYWAIT P0, [R3+URZ+0x70], R0 ;  /* 0x00007000030075a7 */ /* 0x004ea400080011ff */
[----:B--2---:R-:W-:Y:S05]  /*43a0*/  @!P0 BRA `(.L_x_76) ;  /* 0x0000003800148947 */ /* 0x004fea0003800000 */
.L_x_134:
[----:B------:R-:W3:Y:S01]  /*43b0*/  LDS.128 R4, [R4+0x100] ;  /* 0x0001000004047984 */ /* 0x000ee20000000c00 */
[----:B------:R-:W-:Y:S01]  /*43c0*/  UISETP.GE.AND UP0, UPT, UR42, 0x1, UPT ;  /* 0x000000012a00788c */ /* 0x000fe2000bf06270 */
[----:B------:R-:W-:Y:S01]  /*43d0*/  @!PT LDS RZ, [RZ] ;  /* 0x00000000fffff984 */ /* 0x000fe20000000800 */
[----:B------:R-:W-:Y:S01]  /*43e0*/  @!PT LDS RZ, [RZ] ;  /* 0x00000000fffff984 */ /* 0x000fe20000000800 */
[----:B------:R-:W-:Y:S01]  /*43f0*/  @!PT LDS RZ, [RZ] ;  /* 0x00000000fffff984 */ /* 0x000fe20000000800 */
[----:B------:R-:W-:Y:S01]  /*4400*/  @!PT LDS RZ, [RZ] ;  /* 0x00000000fffff984 */ /* 0x000fe20000000800 */
[----:B------:R4:W-:Y:S06]  /*4410*/  MEMBAR.ALL.CTA ;  /* 0x0000000000007992 */ /* 0x0009ec0000008000 */
[----:B----4-:R-:W4:Y:S01]  /*4420*/  FENCE.VIEW.ASYNC.S ;  /* 0x00000000000073c6 */ /* 0x010f220000000000 */
[----:B---3--:R-:W-:Y:S11]  /*4430*/  LOP3.LUT P0, RZ, R6, 0x1, RZ, 0xc0, !PT ;  /* 0x0000000106ff7812 */ /* 0x008ff6000780c0ff */
[----:B------:R-:W-:Y:S02]  /*4440*/  @!UPT UIADD3 URZ, UPT, UPT, URZ, URZ, URZ ;  /* 0x000000fffffff290 */ /* 0x000fe4000fffe0ff */
[----:B----4-:R-:W-:Y:S01]  /*4450*/  VOTEU.ANY UP2, P0 ;  /* 0x0000000000ff7886 */ /* 0x010fe20000040100 */
[----:B------:R-:W-:Y:S11]  /*4460*/  PLOP3.LUT P0, PT, PT, PT, UP2, 0x80, 0x8 ;  /* 0x000000000008781c */ /* 0x000ff60003f0f028 */
[----:B------:R-:W-:Y:S02]  /*4470*/  @!UPT UIADD3 URZ, UPT, UPT, URZ, URZ, URZ ;  /* 0x000000fffffff290 */ /* 0x000fe4000fffe0ff */
[----:B--2---:R-:W-:Y:S02]  /*4480*/  @P0 SHF.R.U32.HI R0, RZ, 0x10, R5 ;  /* 0x00000010ff000819 */ /* 0x004fe40000011605 */
[----:B------:R-:W-:Y:S02]  /*4490*/  @P0 MOV R2, R4 ;  /* 0x0000000400020202 */ /* 0x000fe40000000f00 */
[----:B------:R-:W-:Y:S01]  /*44a0*/  @P0 R2UR UR4, R0 ;  /* 0x00000000000402ca */ /* 0x000fe200000e0000 */
[----:B------:R-:W-:Y:S01]  /*44b0*/  VIADD R0, R3, 0x80 ;  /* 0x0000008003007836 */ /* 0x000fe20000000000 */
[----:B------:R-:W-:Y:S02]  /*44c0*/  @P0 LOP3.LUT R4, R5, 0xffff, RZ, 0xc0, !PT ;  /* 0x0000ffff05040812 */ /* 0x000fe400078ec0ff */
[----:B------:R-:W-:Y:S02]  /*44d0*/  @P0 R2UR UR6, R2 ;  /* 0x00000000020602ca */ /* 0x000fe400000e0000 */
[----:B------:R-:W-:Y:S02]  /*44e0*/  PRMT R0, RZ, 0x654, R0 ;  /* 0x00000654ff007816 */ /* 0x000fe40000000000 */
[----:B------:R-:W-:Y:S02]  /*44f0*/  @P0 R2UR UR5, R4 ;  /* 0x00000000040502ca */ /* 0x000fe400000e0000 */
[----:B------:R2:W-:Y:S03]  /*4500*/  SYNCS.ARRIVE.TRANS64.RED.A1T0 RZ, [R0+URZ], RZ ;  /* 0x000000ff00ff79a7 */ /* 0x0005e600081004ff */
[----:B------:R-:W-:Y:S04]  /*4510*/  @UP2 UMOV UR29, UR4 ;  /* 0x00000004001d2c82 */ /* 0x000fe80008000000 */
[----:B------:R-:W-:Y:S04]  /*4520*/  @UP2 UMOV UR14, UR6 ;  /* 0x00000006000e2c82 */ /* 0x000fe80008000000 */
[----:B------:R-:W-:Y:S01]  /*4530*/  @UP2 UMOV UR13, UR5 ;  /* 0x00000005000d2c82 */ /* 0x000fe20008000000 */
[----:B------:R-:W-:Y:S05]  /*4540*/  BRA.U !UP0, `(.L_x_77) ;  /* 0x0000000108c07547 */ /* 0x000fea000b800000 */
[----:B------:R-:W-:Y:S02]  /*4550*/  UIMAD.WIDE.U32 UR8, UR13, UR35, URZ ;  /* 0x000000230d0872a5 */ /* 0x000fe4000f8e00ff */
[----:B------:R-:W-:Y:S02]  /*4560*/  UP2UR UR12, UPR, URZ, 0x4 ;  /* 0x00000004ff0c7883 */ /* 0x000fe40008000000 */
[----:B------:R-:W-:Y:S02]  /*4570*/  UISETP.NE.AND UP2, UPT, UR34, 0x1, UPT ;  /* 0x000000012200788c */ /* 0x000fe4000bf45270 */
[----:B------:R-:W-:Y:S02]  /*4580*/  UIMAD.WIDE.U32 UR10, UR14, UR32, URZ ;  /* 0x000000200e0a72a5 */ /* 0x000fe4000f8e00ff */
[----:B------:R-:W-:Y:S02]  /*4590*/  USEL UR4, UR37, UR39, !UP2 ;  /* 0x0000002725047287 */ /* 0x000fe4000d000000 */
[----:B------:R-:W-:Y:S02]  /*45a0*/  UISETP.NE.AND UP0, UPT, UR15, 0x1, UPT ;  /* 0x000000010f00788c */ /* 0x000fe4000bf05270 */
[----:B------:R-:W-:Y:S02]  /*45b0*/  UP2UR UR20, UPR, URZ, 0x2 ;  /* 0x00000002ff147883 */ /* 0x000fe40008000000 */
[----:B------:R-:W-:Y:S02]  /*45c0*/  UISETP.NE.AND UP1, UPT, UR42, 0x1, UPT ;  /* 0x000000012a00788c */ /* 0x000fe4000bf25270 */
[----:B-1----:R-:W-:Y:S02]  /*45d0*/  UIMAD.WIDE.U32 UR16, UR4, UR22, URZ ;  /* 0x00000016041072a5 */ /* 0x002fe4000f8e00ff */
[----:B------:R-:W-:Y:S01]  /*45e0*/  USEL UR7, UR38, UR40, !UP0 ;  /* 0x0000002826077287 */ /* 0x000fe2000c000000 */
[----:B------:R-:W-:Y:S02]  /*45f0*/  UMOV UR5, UR9 ;  /* 0x0000000900057c82 */ /* 0x000fe40008000000 */
[----:B------:R-:W-:Y:S02]  /*4600*/  USHF.R.U32.HI UR6, URZ, UR43, UR5 ;  /* 0x0000002bff067299 */ /* 0x000fe40008011605 */
[----:B------:R-:W-:Y:S02]  /*4610*/  UIMAD.WIDE.U32 UR18, UR7, UR22, URZ ;  /* 0x00000016071272a5 */ /* 0x000fe4000f8e00ff */
[----:B------:R-:W-:Y:S02]  /*4620*/  USEL UR6, UR13, UR6, !UP2 ;  /* 0x000000060d067287 */ /* 0x000fe4000d000000 */
[----:B------:R-:W-:Y:S01]  /*4630*/  UISETP.NE.AND UP2, UPT, UR12, URZ, UPT ;  /* 0x000000ff0c00728c */ /* 0x000fe2000bf45270 */
[----:B------:R-:W-:Y:S01]  /*4640*/  UMOV UR5, UR11 ;  /* 0x0000000b00057c82 */ /* 0x000fe20008000000 */
[----:B------:R-:W-:Y:S02]  /*4650*/  UIMAD.WIDE.U32 UR10, UR6, UR22, URZ ;  /* 0x00000016060a72a5 */ /* 0x000fe4000f8e00ff */
[----:B------:R-:W-:Y:S03]  /*4660*/  USHF.R.U32.HI UR8, URZ, UR33, UR5 ;  /* 0x00000021ff087299 */ /* 0x000fe60008011605 */
[----:B------:R-:W-:Y:S02]  /*4670*/  UMOV UR5, UR17 ;  /* 0x0000001100057c82 */ /* 0x000fe40008000000 */
[----:B------:R-:W-:Y:S03]  /*4680*/  @UP1 USHF.R.U32.HI UR4, URZ, UR23, UR5 ;  /* 0x00000017ff041299 */ /* 0x000fe60008011605 */
[----:B------:R-:W-:Y:S01]  /*4690*/  UMOV UR5, UR19 ;  /* 0x0000001300057c82 */ /* 0x000fe20008000000 */
[----:B------:R-:W-:Y:S02]  /*46a0*/  UIMAD UR4, UR42, UR4, URZ ;  /* 0x000000042a0472a4 */ /* 0x000fe4000f8e02ff */
[----:B------:R-:W-:Y:S02]  /*46b0*/  @UP1 USHF.R.U32.HI UR7, URZ, UR23, UR5 ;  /* 0x00000017ff071299 */ /* 0x000fe40008011605 */
[----:B------:R-:W-:Y:S02]  /*46c0*/  USEL UR5, UR14, UR8, !UP0 ;  /* 0x000000080e057287 */ /* 0x000fe4000c000000 */
[----:B------:R-:W-:Y:S02]  /*46d0*/  UIMAD UR8, UR42, UR7, URZ ;  /* 0x000000072a0872a4 */ /* 0x000fe4000f8e02ff */
[----:B------:R-:W-:Y:S03]  /*46e0*/  UISETP.GE.AND UP0, UPT, UR6, UR4, UPT ;  /* 0x000000040600728c */ /* 0x000fe6000bf06270 */
[----:B------:R-:W-:Y:S01]  /*46f0*/  UMOV UR4, UR11 ;  /* 0x0000000b00047c82 */ /* 0x000fe20008000000 */
[----:B------:R-:W-:Y:S02]  /*4700*/  UISETP.GE.OR UP0, UPT, UR5, UR8, UP0 ;  /* 0x000000080500728c */ /* 0x000fe40008706670 */
[----:B------:R-:W-:Y:S02]  /*4710*/  USHF.R.U32.HI UR4, URZ, UR23, UR4 ;  /* 0x00000017ff047299 */ /* 0x000fe40008011604 */
[----:B------:R-:W-:Y:S02]  /*4720*/  UIMAD.WIDE.U32 UR8, UR5, UR22, URZ ;  /* 0x00000016050872a5 */ /* 0x000fe4000f8e00ff */
[----:B------:R-:W-:Y:S04]  /*4730*/  USEL UR10, UR6, UR4, !UP1 ;  /* 0x00000004060a7287 */ /* 0x000fe8000c800000 */
[----:B------:R-:W-:Y:S01]  /*4740*/  UIADD3 UR11, UPT, UPT, -UR10, URZ, URZ ;  /* 0x000000ff0a0b7290 */ /* 0x000fe2000fffe1ff */
[----:B------:R-:W-:Y:S02]  /*4750*/  @!UP0 UMOV UR4, UR9 ;  /* 0x0000000900048c82 */ /* 0x000fe40008000000 */
[----:B------:R-:W-:Y:S02]  /*4760*/  @!UP0 USHF.R.U32.HI UR4, URZ, UR23, UR4 ;  /* 0x00000017ff048299 */ /* 0x000fe40008011604 */
[----:B------:R-:W-:Y:S02]  /*4770*/  UIMAD UR8, UR42, UR11, UR6 ;  /* 0x0000000b2a0872a4 */ /* 0x000fe4000f8e0206 */
[----:B------:R-:W-:Y:S02]  /*4780*/  @!UP0 USEL UR4, UR5, UR4, !UP1 ;  /* 0x0000000405048287 */ /* 0x000fe4000c800000 */
[----:B------:R-:W-:Y:S02]  /*4790*/  UISETP.NE.AND UP1, UPT, UR20, URZ, UPT ;  /* 0x000000ff1400728c */ /* 0x000fe4000bf25270 */
[----:B------:R-:W-:Y:S02]  /*47a0*/  @!UP0 UIMAD UR8, UR7, UR8, UR4 ;  /* 0x00000008070882a4 */ /* 0x000fe4000f8e0204 */
[----:B------:R-:W-:Y:S02]  /*47b0*/  @!UP0 UIADD3 UR9, UPT, UPT, UR10, -UR4, URZ ;  /* 0x800000040a098290 */ /* 0x000fe4000fffe0ff */
[----:B------:R-:W-:Y:S02]  /*47c0*/  UIADD3 UR4, UPT, UPT, -UR5, URZ, URZ ;  /* 0x000000ff05047290 */ /* 0x000fe4000fffe1ff */
[----:B------:R-:W-:Y:S02]  /*47d0*/  UIADD3 UR7, UPT, UPT, -UR6, URZ, URZ ;  /* 0x000000ff06077290 */ /* 0x000fe4000fffe1ff */
[----:B------:R-:W-:Y:S02]  /*47e0*/  @!UP0 UIMAD UR6, UR9, UR42, UR5 ;  /* 0x0000002a090682a4 */ /* 0x000fe4000f8e0205 */
[----:B------:R-:W-:Y:S02]  /*47f0*/  UIMAD UR14, UR15, UR4, UR14 ;  /* 0x000000040f0e72a4 */ /* 0x000fe4000f8e020e */
[----:B------:R-:W-:Y:S01]  /*4800*/  UIMAD UR4, UR34, UR7, UR13 ;  /* 0x00000007220472a4 */ /* 0x000fe2000f8e020d */
[----:B------:R-:W-:Y:S02]  /*4810*/  @!UP0 UMOV UR5, UR8 ;  /* 0x0000000800058c82 */ /* 0x000fe40008000000 */
[----:B------:R-:W-:Y:S02]  /*4820*/  UIMAD UR14, UR5, UR15, UR14 ;  /* 0x0000000f050e72a4 */ /* 0x000fe4000f8e020e */
[----:B------:R-:W-:Y:S11]  /*4830*/  UIMAD UR13, UR6, UR34, UR4 ;  /* 0x00000022060d72a4 */ /* 0x000ff6000f8e0204 */
[----:B------:R-:W-:Y:S01]  /*4840*/  @!UPT UIADD3 URZ, UPT, UPT, URZ, URZ, URZ ;  /* 0x000000fffffff290 */ /* 0x000fe2000fffe0ff */
.L_x_77:
[----:B------:R-:W3:Y:S01]  /*4850*/  @!UP3 LDCU.128 UR8, c[0x0][0xb10] ;  /* 0x00016200ff08b7ac */ /* 0x000ee20008000c00 */
[----:B------:R-:W-:Y:S02]  /*4860*/  ISETP.NE.U32.AND P0, PT, RZ, UR30, PT ;  /* 0x0000001eff007c0c */ /* 0x000fe4000bf05070 */
[----:B------:R-:W-:Y:S02]  /*4870*/  SHF.L.U32 R2, R11, 0x1f, RZ ;  /* 0x0000001f0b027819 */ /* 0x000fe400000006ff */
[----:B------:R-:W-:Y:S01]  /*4880*/  ISETP.NE.AND.EX P0, PT, RZ, UR31, PT, P0 ;  /* 0x0000001fff007c0c */ /* 0x000fe2000bf05300 */
[----:B------:R-:W4:Y:S01]  /*4890*/  @!UP3 LDCU UR5, c[0x0][0xb0c] ;  /* 0x00016180ff05b7ac */ /* 0x000f220008000800 */
[----:B---3--:R-:W-:Y:S07]  /*48a0*/  UIMAD.WIDE.U32 UR6, UR14, UR8, URZ ;  /* 0x000000080e0672a5 */ /* 0x008fee000f8e00ff */
[----:B------:R-:W-:Y:S01]  /*48b0*/  @!UP3 UMOV UR4, UR7 ;  /* 0x000000070004bc82 */ /* 0x000fe20008000000 */
[----:B----4-:R-:W-:Y:S02]  /*48c0*/  @!UP3 UISETP.NE.AND UP0, UPT, UR5, 0x1, UPT ;  /* 0x000000010500b88c */ /* 0x010fe4000bf05270 */
[----:B------:R-:W-:Y:S02]  /*48d0*/  @!UP3 USHF.R.U32.HI UR4, URZ, UR9, UR4 ;  /* 0x00000009ff04b299 */ /* 0x000fe40008011604 */
[----:B------:R-:W-:Y:S02]  /*48e0*/  UIMAD.WIDE.U32 UR6, UR13, UR11, URZ ;  /* 0x0000000b0d0672a5 */ /* 0x000fe4000f8e00ff */
[----:B------:R-:W-:Y:S02]  /*48f0*/  @!UP3 USEL UR8, UR14, UR4, !UP0 ;  /* 0x000000040e08b287 */ /* 0x000fe4000c000000 */
[----:B------:R-:W-:Y:S03]  /*4900*/  @!UP3 UISETP.NE.AND UP0, UPT, UR10, 0x1, UPT ;  /* 0x000000010a00b88c */ /* 0x000fe6000bf05270 */
[----:B------:R-:W-:Y:S02]  /*4910*/  @!UP3 UMOV UR6, UR7 ;  /* 0x000000070006bc82 */ /* 0x000fe40008000000 */
[----:B------:R-:W3:Y:S02]  /*4920*/  @!UP3 LDCU UR4, c[0x0][0xb20] ;  /* 0x00016400ff04b7ac */ /* 0x000ee40008000800 */
[----:B---3--:R-:W-:Y:S04]  /*4930*/  @!UP3 USHF.R.U32.HI UR6, URZ, UR4, UR6 ;  /* 0x00000004ff06b299 */ /* 0x008fe80008011606 */
[----:B------:R-:W-:Y:S04]  /*4940*/  @!UP3 USEL UR6, UR13, UR6, !UP0 ;  /* 0x000000060d06b287 */ /* 0x000fe8000c000000 */
[----:B------:R-:W-:Y:S02]  /*4950*/  @!UP3 UIADD3 UR4, UPT, UPT, -UR8, UR6, URZ ;  /* 0x000000060804b290 */ /* 0x000fe4000fffe1ff */
[----:B------:R-:W-:Y:S02]  /*4960*/  @!UP3 UIADD3 UR6, UPT, UPT, UR8, -UR6, URZ ;  /* 0x800000060806b290 */ /* 0x000fe4000fffe0ff */
[----:B------:R-:W-:Y:S02]  /*4970*/  @!UP3 UIMAD UR14, UR4, UR5, UR14 ;  /* 0x00000005040eb2a4 */ /* 0x000fe4000f8e020e */
[----:B------:R-:W-:Y:S01]  /*4980*/  @!UP3 UIMAD UR13, UR6, UR10, UR13 ;  /* 0x0000000a060db2a4 */ /* 0x000fe2000f8e020d */
[----:B------:R-:W-:Y:S11]  /*4990*/  BRA.U UP4, `(.L_x_78) ;  /* 0x0000000104107547 */ /* 0x000ff6000b800000 */
[----:B------:R-:W-:Y:S04]  /*49a0*/  MOV R3, UR41 ;  /* 0x0000002900037c02 */ /* 0x000fe80008000f00 */
[----:B------:R-:W-:Y:S04]  /*49b0*/  SHF.L.U32 R3, R3, 0x1f, RZ ;  /* 0x0000001f03037819 */ /* 0x000fe800000006ff */
[----:B------:R-:W3:Y:S02]  /*49c0*/  SYNCS.PHASECHK.TRANS64.TRYWAIT P1, [UR21+0x68], R3 ;  /* 0x00006803ff0075a7 */ /* 0x000ee40008021115 */
[----:B---3--:R-:W-:Y:S05]  /*49d0*/  @!P1 BRA `(.L_x_79) ;  /* 0x00000030009c9947 */ /* 0x008fea0003800000 */
.L_x_78:
[----:B------:R-:W-:Y:S05]  /*49e0*/  BRA.U !UP6, `(.L_x_80) ;  /* 0x000000010e387547 */ /* 0x000fea000b800000 */
[----:B------:R-:W-:Y:S01]  /*49f0*/  UPLOP3.LUT UP1, UPT, UPT, UPT, UP5, 0x80, 0x8 ;  /* 0x000000000008789c */ /* 0x000fe20003f2f050 */
[----:B--2---:R-:W-:Y:S01]  /*4a00*/  HFMA2 R0, -RZ, RZ, 0, 5.9604644775390625e-08 ;  /* 0x00000001ff007431 */ /* 0x004fe200000001ff */
[----:B------:R-:W2:Y:S01]  /*4a10*/  LDCU.64 UR8, c[0x0][0x358] ;  /* 0x00006b00ff0877ac */ /* 0x000ea20008000a00 */
[----:B------:R-:W-:Y:S03]  /*4a20*/  IMAD.MOV.U32 R112, RZ, RZ, 0x1 ;  /* 0x00000001ff707424 */ /* 0x000fe600078e00ff */
[----:B------:R-:W-:Y:S05]  /*4a30*/  PLOP3.LUT P1, PT, PT, PT, UP1, 0x80, 0x8 ;  /* 0x000000000008781c */ /* 0x000fea0003f2f018 */
[----:B------:R-:W3:Y:S01]  /*4a40*/  @UP1 LDCU.64 UR4, c[0x0][0x888] ;  /* 0x00011100ff0417ac */ /* 0x000ee20008000a00 */
[----:B------:R-:W-:Y:S07]  /*4a50*/  @UP1 UIMAD UR6, UR36, UR30, URZ ;  /* 0x0000001e240612a4 */ /* 0x000fee000f8e02ff */
[----:B------:R-:W-:Y:S01]  /*4a60*/  @!P1 PRMT R112, R0, 0x7610, R112 ;  /* 0x0000761000709816 */ /* 0x000fe20000000070 */
[----:B---3--:R-:W-:Y:S06]  /*4a70*/  @UP1 UIMAD.WIDE UR4, UR6, 0x4, UR4 ;  /* 0x00000004060418a5 */ /* 0x008fec000f8e0204 */
[----:B-----5:R-:W-:Y:S01]  /*4a80*/  IMAD.U32 R58, RZ, RZ, UR4 ;  /* 0x00000004ff3a7e24 */ /* 0x020fe2000f8e00ff */
[----:B------:R-:W-:Y:S04]  /*4a90*/  MOV R59, UR5 ;  /* 0x00000005003b7c02 */ /* 0x000fe80008000f00 */
[----:B------:R-:W3:Y:S01]  /*4aa0*/  @!UP1 LDCU UR4, c[0x0][0x880] ;  /* 0x00011000ff0497ac */ /* 0x000ee20008000800 */
[----:B--2---:R4:W5:Y:S02]  /*4ab0*/  @P1 LDG.E R58, desc[UR8][R58.64] ;  /* 0x000000083a3a1981 */ /* 0x004964000c1e1900 */
[----:B---34-:R-:W-:Y:S07]  /*4ac0*/  @!P1 IMAD.U32 R58, RZ, RZ, UR4 ;  /* 0x00000004ff3a9e24 */ /* 0x018fee000f8e00ff */
.L_x_80:
[----:B-----5:R-:W-:Y:S01]  /*4ad0*/  @!P0 ISETP.EQ.AND P2, PT, R58, RZ, PT ;  /* 0x000000ff3a00820c */ /* 0x020fe20003f42270 */
[----:B------:R-:W-:Y:S01]  /*4ae0*/  @!UPT UIADD3 URZ, UPT, UPT, URZ, URZ, URZ ;  /* 0x000000fffffff290 */ /* 0x000fe2000fffe0ff */
[----:B------:R-:W-:Y:S11]  /*4af0*/  @!P0 BRA `(.L_x_81) ;  /* 0x0000000000148947 */ /* 0x000ff60003800000 */
[----:B------:R-:W-:Y:S02]  /*4b00*/  LOP3.LUT P0, RZ, R112, 0xff, RZ, 0xc0, !PT ;  /* 0x000000ff70ff7812 */ /* 0x000fe4000780c0ff */
[----:B------:R-:W-:Y:S04]  /*4b10*/  PLOP3.LUT P2, PT, PT, PT, UP1, 0x80, 0x8 ;  /* 0x000000000008781c */ /* 0x000fe80003f4f018 */
[----:B------:R-:W-:Y:S07]  /*4b20*/  PLOP3.LUT P2, PT, P2, PT, PT, 0x8, 0x80 ;  /* 0x000000000080781c */ /* 0x000fee000174e170 */
[----:B------:R-:W-:Y:S11]  /*4b30*/  @P0 ISETP.EQ.AND P2, PT, R58, RZ, PT ;  /* 0x000000ff3a00020c */ /* 0x000ff60003f42270 */
[----:B------:R-:W-:Y:S02]  /*4b40*/  @!UPT UIADD3 URZ, UPT, UPT, URZ, URZ, URZ ;  /* 0x000000fffffff290 */ /* 0x000fe4000fffe0ff */
.L_x_81:
[----:B------:R-:W3:Y:S01]  /*4b50*/  SYNCS.PHASECHK.TRANS64.TRYWAIT P0, [UR21+0x58], R2 ;  /* 0x00005802ff0075a7 */ /* 0x000ee20008001115 */
[----:B------:R-:W-:Y:S02]  /*4b60*/  ELECT P1, URZ, PT ;  /* 0x0000000000ff782f */ /* 0x000fe40003820000 */
[----:B------:R-:W-:Y:S01]  /*4b70*/  IADD3 R10, PT, PT, R10, 0x1, RZ ;  /* 0x000000010a0a7810 */ /* 0x000fe20007ffe0ff */
[----:B---3--:R-:W-:Y:S10]  /*4b80*/  @!P0 BRA `(.L_x_82) ;  /* 0x0000003000488947 */ /* 0x008ff40003800000 */
.L_x_137:
[----:B------:R-:W-:Y:S01]  /*4b90*/  UPLOP3.LUT UP4, UPT, UPT, UPT, UPT, 0x80, 0x8 ;  /* 0x000000000008789c */ /* 0x000fe20003f8f070 */
[----:B------:R-:W-:Y:S01]  /*4ba0*/  PLOP3.LUT P1, PT, P2, P1, PT, 0xf2, 0x2f ;  /* 0x00000000002f781c */ /* 0x000fe20001723e72 */
[----:B------:R-:W-:Y:S01]  /*4bb0*/  UMOV UR6, 0x0 ;  /* 0x0000000000067882 */ /* 0x000fe20000000000 */
[----:B------:R-:W-:Y:S01]  /*4bc0*/  UMOV UR7, 0x10000000 ;  /* 0x1000000000077882 */ /* 0x000fe20000000000 */
[----:B------:R-:W-:Y:S01]  /*4bd0*/  UMOV UR28, UR36 ;  /* 0x00000024001c7c82 */ /* 0x000fe20008000000 */
[----:B------:R-:W-:Y:S01]  /*4be0*/  UMOV UR20, UR36 ;  /* 0x0000002400147c82 */ /* 0x000fe20008000000 */
[----:B------:R-:W-:Y:S01]  /*4bf0*/  UMOV UR12, UR36 ;  /* 0x00000024000c7c82 */ /* 0x000fe20008000000 */
[----:B------:R-:W-:Y:S01]  /*4c00*/  LOP3.LUT R11, R11, 0x1, RZ, 0x3c, !PT ;  /* 0x000000010b0b7812 */ /* 0x000fe200078e3cff */
[----:B------:R-:W-:Y:S06]  /*4c10*/  UMOV UR36, UR29 ;  /* 0x0000001d00247c82 */ /* 0x000fec0008000000 */
[----:B--2---:R-:W-:Y:S01]  /*4c20*/  @!P1 IADD3 R2, P0, PT, R12, 0x580, RZ ;  /* 0x000005800c029810 */ /* 0x004fe20007f1e0ff */
[----:B------:R-:W-:Y:S03]  /*4c30*/  VOTEU.ALL UP0, P1 ;  /* 0x0000000000ff7886 */ /* 0x000fe60000800000 */
[----:B------:R-:W-:Y:S01]  /*4c40*/  @!P1 R2UR UR5, R2 ;  /* 0x00000000020592ca */ /* 0x000fe200000e0000 */
[----:B------:R-:W-:Y:S01]  /*4c50*/  @!P1 IMAD.X R0, RZ, RZ, R13, P0 ;  /* 0x000000ffff009224 */ /* 0x000fe200000e060d */
[----:B------:R-:W-:Y:S01]  /*4c60*/  @!UP0 UIMAD UR26, UR45, 0x60, URZ ;  /* 0x000000602d1a88a4 */ /* 0x000fe2000f8e02ff */
[----:B------:R-:W-:Y:S01]  /*4c70*/  ISETP.NE.AND P0, PT, R10, 0x2, PT ;  /* 0x000000020a00780c */ /* 0x000fe20003f05270 */
[----:B------:R-:W-:Y:S02]  /*4c80*/  @!UP0 USHF.L.U32 UR27, UR46, 0x6, URZ ;  /* 0x000000062e1b8899 */ /* 0x000fe400080006ff */
[----:B------:R-:W-:Y:S01]  /*4c90*/  @!P1 R2UR UR4, R0 ;  /* 0x00000000000492ca */ /* 0x000fe200000e0000 */
[----:B------:R-:W-:Y:S01]  /*4ca0*/  @!UP0 UIADD3 UR24, UPT, UPT, UR21, 0x200, URZ ;  /* 0x0000020015188890 */ /* 0x000fe2000fffe0ff */
[----:B------:R-:W-:Y:S01]  /*4cb0*/  SEL R0, RZ, 0x1, P0 ;  /* 0x00000001ff007807 */ /* 0x000fe20000000000 */
[----:B------:R-:W-:Y:S01]  /*4cc0*/  @!UP0 UIADD3 UR25, UPT, UPT, UR21, 0x50, URZ ;  /* 0x0000005015198890 */ /* 0x000fe2000fffe0ff */
[----:B------:R-:W-:Y:S01]  /*4cd0*/  SEL R10, R10, RZ, P0 ;  /* 0x000000ff0a0a7207 */ /* 0x000fe20000000000 */
[----:B------:R-:W-:Y:S01]  /*4ce0*/  @!UP0 UIADD3 UR16, UPT, UPT, UR21, 0xa00, URZ ;  /* 0x00000a0015108890 */ /* 0x000fe2000fffe0ff */
[----:B------:R-:W-:Y:S01]  /*4cf0*/  LOP3.LUT R9, R9, R0, RZ, 0x3c, !PT ;  /* 0x0000000009097212 */ /* 0x000fe200078e3cff */
[----:B------:R-:W-:Y:S01]  /*4d00*/  IMAD.U32 R2, RZ, RZ, UR5 ;  /* 0x00000005ff027e24 */ /* 0x000fe2000f8e00ff */
[----:B------:R-:W-:Y:S02]  /*4d10*/  @!UP0 UIADD3 UR8, UPT, UPT, UR21, 0x1200, URZ ;  /* 0x0000120015088890 */ /* 0x000fe4000fffe0ff */
[----:B------:R-:W-:Y:S02]  /*4d20*/  @!UP0 UIADD3 UR18, UPT, UPT, UR26, 0x20, URZ ;  /* 0x000000201a128890 */ /* 0x000fe4000fffe0ff */
[----:B------:R-:W-:Y:S01]  /*4d30*/  @!UP0 UIADD3 UR10, UPT, UPT, UR26, 0x40, URZ ;  /* 0x000000401a0a8890 */ /* 0x000fe2000fffe0ff */
[----:B------:R-:W-:Y:S01]  /*4d40*/  IMAD.U32 R3, RZ, RZ, UR4 ;  /* 0x00000004ff037e24 */ /* 0x000fe2000f8e00ff */
[----:B------:R-:W-:Y:S01]  /*4d50*/  @!P1 R2UR UR4, R2 ;  /* 0x00000000020492ca */ /* 0x000fe200000e0000 */
[----:B------:R-:W-:Y:S01]  /*4d60*/  VOTEU.ALL UP0, P1 ;  /* 0x0000000000ff7886 */ /* 0x000fe20000800000 */
[----:B------:R-:W-:Y:S01]  /*4d70*/  UMOV UR17, UR25 ;  /* 0x0000001900117c82 */ /* 0x000fe20008000000 */
[----:B------:R-:W-:Y:S01]  /*4d80*/  UMOV UR19, UR27 ;  /* 0x0000001b00137c82 */ /* 0x000fe20008000000 */
[----:B------:R-:W-:Y:S01]  /*4d90*/  @!P1 R2UR UR5, R3 ;  /* 0x00000000030592ca */ /* 0x000fe200000e0000 */
[----:B------:R-:W-:Y:S01]  /*4da0*/  UMOV UR9, UR25 ;  /* 0x0000001900097c82 */ /* 0x000fe20008000000 */
[----:B------:R-:W-:Y:S01]  /*4db0*/  UMOV UR11, UR27 ;  /* 0x0000001b000b7c82 */ /* 0x000fe20008000000 */
[----:B------:R-:W-:Y:S02]  /*4dc0*/  UIADD3 UR45, UPT, UPT, UR13, UR57, URZ ;  /* 0x000000390d2d7290 */ /* 0x000fe4000fffe0ff */
[----:B------:R-:W-:Y:S08]  /*4dd0*/  UIADD3 UR46, UPT, UPT, UR14, UR60, URZ ;  /* 0x0000003c0e2e7290 */ /* 0x000ff0000fffe0ff */
[----:B------:R2:W-:Y:S01]  /*4de0*/  @!UP0 UTMALDG.3D [UR24], [UR4], desc[UR6] ;  /* 0x00000618040085b4 */ /* 0x0005e20008011000 */
[----:B------:R-:W-:Y:S05]  /*4df0*/  VOTEU.ALL UP0, P1 ;  /* 0x0000000000ff7886 */ /* 0x000fea0000800000 */
[----:B------:R2:W-:Y:S01]  /*4e00*/  @!UP0 UTMALDG.3D [UR16], [UR4], desc[UR6] ;  /* 0x00000610040085b4 */ /* 0x0005e20008011000 */
[----:B------:R-:W-:Y:S05]  /*4e10*/  VOTEU.ALL UP0, P1 ;  /* 0x0000000000ff7886 */ /* 0x000fea0000800000 */
[----:B------:R2:W-:Y:S01]  /*4e20*/  @!UP0 UTMALDG.3D [UR8], [UR4], desc[UR6] ;  /* 0x00000608040085b4 */ /* 0x0005e20008011000 */
[----:B------:R2:W-:Y:S01]  /*4e30*/  @!P1 SYNCS.ARRIVE.TRANS64.RED.A0TR RZ, [UR21+0x50], R8 ;  /* 0x00005008ffff99a7 */ /* 0x0005e20008300415 */
[----:B------:R-:W-:Y:S01]  /*4e40*/  SYNCS.ARRIVE.TRANS64.RED.A1T0 RZ, [UR48], RZ ;  /* 0x000000ffffff79a7 */ /* 0x000fe20008100430 */
[----:B------:R-:W-:Y:S05]  /*4e50*/  BRA.U UP2, `(.L_x_83) ;  /* 0xfffffff502407547 */ /* 0x000fea000b83ffff */
[----:B------:R-:W-:Y:S07]  /*4e60*/  MOV R0, UR21 ;  /* 0x0000001500007c02 */ /* 0x000fee0008000f00 */
.L_x_84:
[----:B---3--:R-:W-:-:S04]  /*4e70*/  SHF.L.U32 R2, R11, 0x1f, RZ ;  /* 0x0000001f0b027819 */ /* 0x008fc800000006ff */
[----:B------:R3:W4:Y:S03]  /*4e80*/  SYNCS.PHASECHK.TRANS64.TRYWAIT P0, [R0+URZ+0x58], R2 ;  /* 0x00005802000075a7 */ /* 0x00072600080011ff */
[----:B----4-:R-:W-:Y:S05]  /*4e90*/  @!P0 NANOSLEEP.SYNCS 0x989680 ;  /* 0x009896800000895d */ /* 0x010fea0003900000 */
[----:B------:R-:W4:Y:S02]  /*4ea0*/  @!P0 SYNCS.PHASECHK.TRANS64 P0, [R0+URZ+0x58], R2 ;  /* 0x00005802000085a7 */ /* 0x000f2400080010ff */
[----:B-12-4-:R-:W-:Y:S05]  /*4eb0*/  @P0 EXIT ;  /* 0x000000000000094d */ /* 0x016fea0003800000 */
[----:B------:R-:W-:Y:S05]  /*4ec0*/  BRA `(.L_x_84) ;  /* 0xfffffffc00e87947 */ /* 0x000fea000383ffff */
.L_x_75:
[----:B------:R-:W-:-:S06]  /*4ed0*/  UISETP.GE.AND UP0, UPT, UR18, 0x4, UPT ;  /* 0x000000041200788c */ /* 0x000fcc000bf06270 */
[----:B------:R-:W-:-:S13]  /*4ee0*/  PLOP3.LUT P0, PT, PT, PT, UP0, 0x80, 0x8 ;  /* 0x000000000008781c */ /* 0x000fda0003f0f008 */
[----:B-1----:R-:W-:Y:S05]  /*4ef0*/  @!P0 EXIT ;  /* 0x000000000000894d */ /* 0x002fea0003800000 */
[----:B------:R-:W-:Y:S01]  /*4f00*/  BAR.SYNC.DEFER_BLOCKING 0x6, 0xa0 ;  /* 0x0182800000007b1d */ /* 0x000fe20000010000 */
[C---:B------:R-:W-:Y:S01]  /*4f10*/  IMAD.SHL.U32 R6, R110.reuse, 0x20, RZ ;  /* 0x000000206e067824 */ /* 0x040fe200078e00ff */
[----:B------:R-:W-:Y:S01]  /*4f20*/  CS2R R116, SRZ ;  /* 0x0000000000747805 */ /* 0x000fe2000001ff00 */
[C---:B------:R-:W-:Y:S01]  /*4f30*/  IMAD.SHL.U32 R111, R110.reuse, 0x10, RZ ;  /* 0x000000106e6f7824 */ /* 0x040fe200078e00ff */
[----:B------:R-:W-:Y:S01]  /*4f40*/  CS2R R114, SRZ ;  /* 0x0000000000727805 */ /* 0x000fe2000001ff00 */
[----:B------:R-:W-:Y:S01]  /*4f50*/  IMAD.SHL.U32 R3, R110, 0x4, RZ ;  /* 0x000000046e037824 */ /* 0x000fe200078e00ff */
[----:B------:R-:W-:Y:S02]  /*4f60*/  UMOV UR44, 0x400 ;  /* 0x00000400002c7882 */ /* 0x000fe40000000000 */
[----:B------:R-:W1:Y:S01]  /*4f70*/  LDC.64 R102, c[0x0][0x888] ;  /* 0x00022200ff667b82 */ /* 0x000e620000000a00 */
[----:B------:R-:W-:Y:S01]  /*4f80*/  ULEA UR44, UR48, UR44, 0x18 ;  /* 0x0000002c302c7291 */ /* 0x000fe2000f8ec0ff */
[----:B------:R-:W-:Y:S01]  /*4f90*/  LOP3.LUT R2, R6, 0x80, RZ, 0xc0, !PT ;  /* 0x0000008006027812 */ /* 0x000fe200078ec0ff */
[----:B------:R-:W-:Y:S01]  /*4fa0*/  IMAD.MOV.U32 R56, RZ, RZ, RZ ;  /* 0x000000ffff387224 */ /* 0x000fe200078e00ff */
[----:B------:R-:W-:Y:S01]  /*4fb0*/  LOP3.LUT R111, R111, 0x600, RZ, 0xc0, !PT ;  /* 0x000006006f6f7812 */ /* 0x000fe200078ec0ff */
[----:B------:R-:W-:Y:S01]  /*4fc0*/  UIADD3 UR4, UPT, UPT, UR44, 0x1a00, URZ ;  /* 0x00001a002c047890 */ /* 0x000fe2000fffe0ff */
[----:B------:R-:W-:Y:S01]  /*4fd0*/  LOP3.LUT R2, R2, 0x10, R110, 0xf8, !PT ;  /* 0x0000001002027812 */ /* 0x000fe200078ef86e */
[----:B------:R-:W2:Y:S01]  /*4fe0*/  LDCU UR50, c[0x0][0x370] ;  /* 0x00006e00ff3277ac */ /* 0x000ea20008000800 */
[----:B------:R-:W3:Y:S01]  /*4ff0*/  LDC.64 R108, c[0x0][0x890] ;  /* 0x00022400ff6c7b82 */ /* 0x000ee20000000a00 */
[----:B------:R-:W-:-:S02]  /*5000*/  LOP3.LUT R111, R111, 0x60, R6, 0xf8, !PT ;  /* 0x000000606f6f7812 */ /* 0x000fc400078ef806 */
[----:B------:R-:W-:Y:S01]  /*5010*/  LOP3.LUT R3, R2, 0x10, R3, 0x78, !PT ;  /* 0x0000001002037812 */ /* 0x000fe200078e7803 */
[----:B------:R-:W-:Y:S01]  /*5020*/  IMAD.U32 R2, R110, 0x10000, RZ ;  /* 0x000100006e027824 */ /* 0x000fe200078e00ff */
[----:B------:R-:W-:Y:S01]  /*5030*/  LOP3.LUT R111, R111, 0x100, R6, 0xf8, !PT ;  /* 0x000001006f6f7812 */ /* 0x000fe200078ef806 */
[----:B------:R-:W-:Y:S01]  /*5040*/  IMAD.U32 R118, RZ, RZ, UR4 ;  /* 0x00000004ff767e24 */ /* 0x000fe2000f8e00ff */
[----:B------:R-:W4:Y:S01]  /*5050*/  LDCU.64 UR62, c[0x0][0x348] ;  /* 0x00006900ff3e77ac */ /* 0x000f220008000a00 */
[----:B------:R-:W1:Y:S01]  /*5060*/  LDC.64 R100, c[0x0][0x8b0] ;  /* 0x00022c00ff647b82 */ /* 0x000e620000000a00 */
[----:B------:R-:W2:Y:S01]  /*5070*/  LDS R0, [UR44+0x120] ;  /* 0x0001202cff007984 */ /* 0x000ea20008000800 */
[----:B------:R-:W-:Y:S01]  /*5080*/  LOP3.LUT R2, R2, 0x600000, RZ, 0xc0, !PT ;  /* 0x0060000002027812 */ /* 0x000fe200078ec0ff */
[----:B------:R-:W1:Y:S01]  /*5090*/  LDCU UR43, c[0x0][0xb0c] ;  /* 0x00016180ff2b77ac */ /* 0x000e620008000800 */
[----:B------:R-:W-:Y:S01]  /*50a0*/  LOP3.LUT R111, R111, R3, RZ, 0xfc, !PT ;  /* 0x000000036f6f7212 */ /* 0x000fe200078efcff */
[----:B------:R-:W1:Y:S03]  /*50b0*/  LDCU UR39, c[0x0][0xb30] ;  /* 0x00016600ff2777ac */ /* 0x000e660008000800 */
[----:B------:R-:W1:Y:S01]  /*50c0*/  LDC.64 R98, c[0x0][0x8a8] ;  /* 0x00022a00ff627b82 */ /* 0x000e620000000a00 */
[----:B------:R-:W1:Y:S01]  /*50d0*/  LDCU.64 UR58, c[0x0][0x888] ;  /* 0x00011100ff3a77ac */ /* 0x000e620008000a00 */
[----:B------:R-:W1:Y:S01]  /*50e0*/  LDCU.64 UR40, c[0x0][0xb28] ;  /* 0x00016500ff2877ac */ /* 0x000e620008000a00 */
[----:B------:R-:W1:Y:S01]  /*50f0*/  LDCU.128 UR52, c[0x0][0xb10] ;  /* 0x00016200ff3477ac */ /* 0x000e620008000c00 */
[----:B------:R-:W1:Y:S01]  /*5100*/  LDCU UR49, c[0x0][0x374] ;  /* 0x00006e80ff3177ac */ /* 0x000e620008000800 */
[----:B------:R-:W-:Y:S01]  /*5110*/  UIADD3 UR56, UPT, UPT, UR44, 0x200, URZ ;  /* 0x000002002c387890 */ /* 0x000fe2000fffe0ff */
[----:B--234-:R-:W-:-:S11]  /*5120*/  IMAD.IADD R2, R0, 0x1, R2 ;  /* 0x0000000100027824 */ /* 0x01cfd600078e0202 */
.L_x_104:
[----:B------:R-:W-:Y:S02]  /*5130*/  LEA R8, R114, UR44, 0x3 ;  /* 0x0000002c72087c11 */ /* 0x000fe4000f8e18ff */
[----:B------:R-:W-:Y:S02]  /*5140*/  SHF.L.U32 R0, R116, 0x1f, RZ ;  /* 0x0000001f74007819 */ /* 0x000fe400000006ff */
[----:B-1----:R-:W-:Y:S02]  /*5150*/  LEA R4, R114, UR44, 0x4 ;  /* 0x0000002c72047c11 */ /* 0x002fe4000f8e20ff */
[----:B--2---:R-:W2:Y:S02]  /*5160*/  SYNCS.PHASECHK.TRANS64.TRYWAIT P0, [R8+URZ+0x70], R0 ;  /* 0x00007000080075a7 */ /* 0x004ea400080011ff */
[----:B--2---:R-:W-:Y:S05]  /*5170*/  @!P0 BRA `(.L_x_85) ;  /* 0x0000002800e48947 */ /* 0x004fea0003800000 */
.L_x_138:
        /* <DEDUP_REMOVED lines=11> */
[----:B------:R-:W-:Y:S01]  /*5230*/  PLOP3.LUT P0, PT, PT, PT, UP1, 0x80, 0x8 ;  /* 0x000000000008781c */ /* 0x000fe20003f0f018 */
[----:B------:R-:W-:Y:S11]  /*5240*/  UP2UR UR47, UPR, URZ, 0x2 ;  /* 0x00000002ff2f7883 */ /* 0x000ff60008000000 */
[----:B------:R-:W-:Y:S01]  /*5250*/  @!UPT UIADD3 URZ, UPT, UPT, URZ, URZ, URZ ;  /* 0x000000fffffff290 */ /* 0x000fe2000fffe0ff */
        /* <DEDUP_REMOVED lines=13> */
[----:B------:R-:W3:Y:S01]  /*5330*/  LDCU UR12, c[0x0][0xb20] ;  /* 0x00016400ff0c77ac */ /* 0x000ee20008000800 */
[----:B-1----:R-:W-:Y:S02]  /*5340*/  UIMAD.WIDE.U32 UR4, UR49, UR55, URZ ;  /* 0x00000037310472a5 */ /* 0x002fe4000f8e00ff */
[----:B------:R-:W-:Y:S02]  /*5350*/  UIMAD.WIDE.U32 UR6, UR50, UR52, URZ ;  /* 0x00000034320672a5 */ /* 0x000fe4000f8e00ff */
[----:B------:R-:W-:Y:S02]  /*5360*/  UISETP.NE.AND UP0, UPT, UR54, 0x1, UPT ;  /* 0x000000013600788c */ /* 0x000fe4000bf05270 */
[----:B------:R-:W-:Y:S02]  /*5370*/  UIMAD.WIDE.U32 UR8, UR37, UR55, URZ ;  /* 0x00000037250872a5 */ /* 0x000fe4000f8e00ff */
[----:B------:R-:W-:Y:S02]  /*5380*/  UIMAD.WIDE.U32 UR10, UR38, UR52, URZ ;  /* 0x00000034260a72a5 */ /* 0x000fe4000f8e00ff */
[----:B------:R-:W-:Y:S02]  /*5390*/  UISETP.NE.AND UP1, UPT, UR43, 0x1, UPT ;  /* 0x000000012b00788c */ /* 0x000fe4000bf25270 */
[----:B------:R-:W-:Y:S01]  /*53a0*/  UISETP.NE.AND UP2, UPT, UR42, 0x1, UPT ;  /* 0x000000012a00788c */ /* 0x000fe2000bf45270 */
[----:B------:R-:W-:Y:S02]  /*53b0*/  UMOV UR4, UR5 ;  /* 0x0000000500047c82 */ /* 0x000fe40008000000 */
[----:B---3--:R-:W-:Y:S03]  /*53c0*/  USHF.R.U32.HI UR5, URZ, UR12, UR4 ;  /* 0x0000000cff057299 */ /* 0x008fe60008011604 */
[----:B------:R-:W-:Y:S02]  /*53d0*/  UMOV UR4, UR7 ;  /* 0x0000000700047c82 */ /* 0x000fe40008000000 */
[----:B------:R-:W-:Y:S02]  /*53e0*/  USHF.R.U32.HI UR7, URZ, UR53, UR4 ;  /* 0x00000035ff077299 */ /* 0x000fe40008011604 */
[----:B------:R-:W-:Y:S02]  /*53f0*/  USEL UR4, UR49, UR5, !UP0 ;  /* 0x0000000531047287 */ /* 0x000fe4000c000000 */
[----:B------:R-:W-:Y:S01]  /*5400*/  USEL UR7, UR50, UR7, !UP1 ;  /* 0x0000000732077287 */ /* 0x000fe2000c800000 */
[----:B------:R-:W-:Y:S01]  /*5410*/  UMOV UR5, UR9 ;  /* 0x0000000900057c82 */ /* 0x000fe20008000000 */
[----:B------:R-:W-:Y:S02]  /*5420*/  UIMAD.WIDE.U32 UR8, UR4, UR40, URZ ;  /* 0x00000028040872a5 */ /* 0x000fe4000f8e00ff */
[----:B------:R-:W-:Y:S03]  /*5430*/  USHF.R.U32.HI UR6, URZ, UR12, UR5 ;  /* 0x0000000cff067299 */ /* 0x000fe60008011605 */
[----:B------:R-:W-:Y:S01]  /*5440*/  UMOV UR5, UR11 ;  /* 0x0000000b00057c82 */ /* 0x000fe20008000000 */
[----:B------:R-:W-:Y:S02]  /*5450*/  UIMAD.WIDE.U32 UR10, UR7, UR40, URZ ;  /* 0x00000028070a72a5 */ /* 0x000fe4000f8e00ff */
[----:B------:R-:W-:Y:S02]  /*5460*/  USHF.R.U32.HI UR12, URZ, UR53, UR5 ;  /* 0x00000035ff0c7299 */ /* 0x000fe40008011605 */
[----:B------:R-:W-:Y:S01]  /*5470*/  USEL UR6, UR37, UR6, !UP0 ;  /* 0x0000000625067287 */ /* 0x000fe2000c000000 */
[----:B------:R-:W-:Y:S02]  /*5480*/  UMOV UR5, UR9 ;  /* 0x0000000900057c82 */ /* 0x000fe40008000000 */
[----:B------:R-:W-:Y:S01]  /*5490*/  UMOV UR10, UR11 ;  /* 0x0000000b000a7c82 */ /* 0x000fe20008000000 */
[----:B------:R-:W-:Y:S02]  /*54a0*/  @UP2 USHF.R.U32.HI UR4, URZ, UR41, UR5 ;  /* 0x00000029ff042299 */ /* 0x000fe40008011605 */
[----:B------:R-:W-:Y:S02]  /*54b0*/  @UP2 USHF.R.U32.HI UR7, URZ, UR41, UR10 ;  /* 0x00000029ff072299 */ /* 0x000fe4000801160a */
[----:B------:R-:W-:Y:S02]  /*54c0*/  UIMAD UR4, UR42, UR4, URZ ;  /* 0x000000042a0472a4 */ /* 0x000fe4000f8e02ff */
[----:B------:R-:W-:Y:S02]  /*54d0*/  UIMAD.WIDE.U32 UR10, UR6, UR40, URZ ;  /* 0x00000028060a72a5 */ /* 0x000fe4000f8e00ff */
[----:B------:R-:W-:Y:S02]  /*54e0*/  USEL UR5, UR38, UR12, !UP1 ;  /* 0x0000000c26057287 */ /* 0x000fe4000c800000 */
[----:B------:R-:W-:Y:S02]  /*54f0*/  UIMAD UR8, UR42, UR7, URZ ;  /* 0x000000072a0872a4 */ /* 0x000fe4000f8e02ff */
[----:B------:R-:W-:Y:S03]  /*5500*/  UISETP.GE.AND UP0, UPT, UR6, UR4, UPT ;  /* 0x000000040600728c */ /* 0x000fe6000bf06270 */
[----:B------:R-:W-:Y:S01]  /*5510*/  UMOV UR4, UR11 ;  /* 0x0000000b00047c82 */ /* 0x000fe20008000000 */
[----:B------:R-:W-:Y:S02]  /*5520*/  UISETP.GE.OR UP0, UPT, UR5, UR8, UP0 ;  /* 0x000000080500728c */ /* 0x000fe40008706670 */
[----:B------:R-:W-:Y:S02]  /*5530*/  USHF.R.U32.HI UR4, URZ, UR41, UR4 ;  /* 0x00000029ff047299 */ /* 0x000fe40008011604 */
[----:B------:R-:W-:Y:S02]  /*5540*/  UIMAD.WIDE.U32 UR8, UR5, UR40, URZ ;  /* 0x00000028050872a5 */ /* 0x000fe4000f8e00ff */
[----:B------:R-:W-:Y:S02]  /*5550*/  USEL UR11, UR6, UR4, !UP2 ;  /* 0x00000004060b7287 */ /* 0x000fe4000d000000 */
[----:B------:R-:W-:Y:S02]  /*5560*/  UIADD3 UR8, UPT, UPT, -UR5, URZ, URZ ;  /* 0x000000ff05087290 */ /* 0x000fe4000fffe1ff */
[----:B------:R-:W-:Y:S01]  /*5570*/  UIADD3 UR10, UPT, UPT, -UR11, URZ, URZ ;  /* 0x000000ff0b0a7290 */ /* 0x000fe2000fffe1ff */
[----:B------:R-:W-:Y:S01]  /*5580*/  @!UP0 UMOV UR4, UR9 ;  /* 0x0000000900048c82 */ /* 0x000fe20008000000 */
[----:B------:R-:W-:Y:S02]  /*5590*/  UIADD3 UR9, UPT, UPT, -UR6, URZ, URZ ;  /* 0x000000ff06097290 */ /* 0x000fe4000fffe1ff */
[----:B------:R-:W-:Y:S02]  /*55a0*/  @!UP0 USHF.R.U32.HI UR4, URZ, UR41, UR4 ;  /* 0x00000029ff048299 */ /* 0x000fe40008011604 */
[----:B------:R-:W-:Y:S02]  /*55b0*/  UIMAD UR10, UR42, UR10, UR6 ;  /* 0x0000000a2a0a72a4 */ /* 0x000fe4000f8e0206 */
[----:B------:R-:W-:Y:S04]  /*55c0*/  @!UP0 USEL UR4, UR5, UR4, !UP2 ;  /* 0x0000000405048287 */ /* 0x000fe8000d000000 */
[----:B------:R-:W-:Y:S02]  /*55d0*/  @!UP0 UIMAD UR10, UR7, UR10, UR4 ;  /* 0x0000000a070a82a4 */ /* 0x000fe4000f8e0204 */
[----:B------:R-:W-:Y:S02]  /*55e0*/  @!UP0 UIADD3 UR11, UPT, UPT, UR11, -UR4, URZ ;  /* 0x800000040b0b8290 */ /* 0x000fe4000fffe0ff */
[----:B------:R-:W-:Y:S02]  /*55f0*/  UIMAD UR7, UR43, UR8, UR38 ;  /* 0x000000082b0772a4 */ /* 0x000fe4000f8e0226 */
[----:B------:R-:W-:Y:S02]  /*5600*/  @!UP0 UIMAD UR6, UR11, UR42, UR5 ;  /* 0x0000002a0b0682a4 */ /* 0x000fe4000f8e0205 */
[----:B------:R-:W-:Y:S01]  /*5610*/  UIMAD UR4, UR54, UR9, UR37 ;  /* 0x00000009360472a4 */ /* 0x000fe2000f8e0225 */
[----:B------:R-:W-:Y:S02]  /*5620*/  @!UP0 UMOV UR5, UR10 ;  /* 0x0000000a00058c82 */ /* 0x000fe40008000000 */
[----:B------:R-:W-:Y:S02]  /*5630*/  UIMAD UR38, UR5, UR43, UR7 ;  /* 0x0000002b052672a4 */ /* 0x000fe4000f8e0207 */
[----:B------:R-:W-:Y:S11]  /*5640*/  UIMAD UR37, UR6, UR54, UR4 ;  /* 0x00000036062572a4 */ /* 0x000ff6000f8e0204 */
[----:B------:R-:W-:Y:S01]  /*5650*/  @!UPT UIADD3 URZ, UPT, UPT, URZ, URZ, URZ ;  /* 0x000000fffffff290 */ /* 0x000fe2000fffe0ff */
.L_x_86:
[----:B-1----:R-:W-:Y:S01]  /*5660*/  UISETP.NE.AND UP0, UPT, UR39, 0x1, UPT ;  /* 0x000000012700788c */ /* 0x002fe2000bf05270 */
[----:B------:R-:W-:Y:S10]  /*5670*/  IADD3 R114, PT, PT, R114, 0x1, RZ ;  /* 0x0000000172727810 */ /* 0x000ff40007ffe0ff */
[----:B------:R-:W1:Y:S01]  /*5680*/  @!UP0 LDCU.128 UR12, c[0x0][0xb10] ;  /* 0x00016200ff0c87ac */ /* 0x000e620008000c00 */
[----:B------:R-:W3:Y:S01]  /*5690*/  @!UP0 LDCU UR5, c[0x0][0xb0c] ;  /* 0x00016180ff0587ac */ /* 0x000ee20008000800 */
[----:B------:R-:W4:Y:S01]  /*56a0*/  @!UP0 LDCU UR10, c[0x0][0xb20] ;  /* 0x00016400ff0a87ac */ /* 0x000f220008000800 */
[----:B-1----:R-:W-:Y:S02]  /*56b0*/  UIMAD.WIDE.U32 UR8, UR38, UR12, URZ ;  /* 0x0000000c260872a5 */ /* 0x002fe4000f8e00ff */
[----:B------:R-:W-:Y:S02]  /*56c0*/  UIMAD.WIDE.U32 UR6, UR37, UR15, URZ ;  /* 0x0000000f250672a5 */ /* 0x000fe4000f8e00ff */
[----:B------:R-:W-:Y:S03]  /*56d0*/  @!UP0 UISETP.NE.AND UP1, UPT, UR14, 0x1, UPT ;  /* 0x000000010e00888c */ /* 0x000fe6000bf25270 */
[----:B------:R-:W-:Y:S01]  /*56e0*/  @!UP0 UMOV UR4, UR9 ;  /* 0x0000000900048c82 */ /* 0x000fe20008000000 */
[----:B---3--:R-:W-:Y:S02]  /*56f0*/  @!UP0 UISETP.NE.AND UP2, UPT, UR5, 0x1, UPT ;  /* 0x000000010500888c */ /* 0x008fe4000bf45270 */
[----:B------:R-:W-:Y:S01]  /*5700*/  @!UP0 USHF.R.U32.HI UR4, URZ, UR13, UR4 ;  /* 0x0000000dff048299 */ /* 0x000fe20008011604 */
[----:B------:R-:W-:Y:S02]  /*5710*/  @!UP0 UMOV UR6, UR7 ;  /* 0x0000000700068c82 */ /* 0x000fe40008000000 */
[----:B----4-:R-:W-:Y:S02]  /*5720*/  @!UP0 USHF.R.U32.HI UR6, URZ, UR10, UR6 ;  /* 0x0000000aff068299 */ /* 0x010fe40008011606 */
[----:B------:R-:W-:Y:S02]  /*5730*/  @!UP0 USEL UR7, UR38, UR4, !UP2 ;  /* 0x0000000426078287 */ /* 0x000fe4000d000000 */
[----:B------:R-:W-:Y:S04]  /*5740*/  @!UP0 USEL UR6, UR37, UR6, !UP1 ;  /* 0x0000000625068287 */ /* 0x000fe8000c800000 */
[----:B------:R-:W-:Y:S02]  /*5750*/  @!UP0 UIADD3 UR4, UPT, UPT, -UR7, UR6, URZ ;  /* 0x0000000607048290 */ /* 0x000fe4000fffe1ff */
[----:B------:R-:W-:Y:S02]  /*5760*/  @!UP0 UIADD3 UR6, UPT, UPT, UR7, -UR6, URZ ;  /* 0x8000000607068290 */ /* 0x000fe4000fffe0ff */
[----:B------:R-:W-:Y:S02]  /*5770*/  @!UP0 UIMAD UR38, UR4, UR5, UR38 ;  /* 0x00000005042682a4 */ /* 0x000fe4000f8e0226 */
[----:B------:R-:W-:Y:S02]  /*5780*/  @!UP0 UIMAD UR37, UR6, UR14, UR37 ;  /* 0x0000000e062582a4 */ /* 0x000fe4000f8e0225 */
[----:B------:R-:W-:Y:S09]  /*5790*/  ULOP3.LUT UP0, URZ, UR56, 0x90, URZ, 0xc0, !UPT ;  /* 0x0000009038ff7892 */ /* 0x000ff2000f80c0ff */
[----:B------:R-:W-:Y:S05]  /*57a0*/  BRA.U !UP0, `(.L_x_87) ;  /* 0x0000000108407547 */ /* 0x000fea000b800000 */
[----:B------:R-:W1:Y:S01]  /*57b0*/  LDCU.64 UR8, c[0x4][0x80] ;  /* 0x01001000ff0877ac */ /* 0x000e620008000a00 */
[----:B------:R-:W-:Y:S01]  /*57c0*/  MOV R15, 0x0 ;  /* 0x00000000000f7802 */ /* 0x000fe20000000f00 */
[----:B------:R-:W-:Y:S02]  /*57d0*/  HFMA2 R12, -RZ, RZ, 0, 5.9604644775390625e-08 ;  /* 0x00000001ff0c7431 */ /* 0x000fe400000001ff */
[----:B------:R-:W-:Y:S02]  /*57e0*/  IMAD.MOV.U32 R8, RZ, RZ, 0x70 ;  /* 0x00000070ff087424 */ /* 0x000fe400078e00ff */
[----:B------:R-:W-:Y:S01]  /*57f0*/  IMAD.MOV.U32 R13, RZ, RZ, RZ ;  /* 0x000000ffff0d7224 */ /* 0x000fe200078e00ff */
[----:B------:R-:W3:Y:S01]  /*5800*/  LDCU.64 UR6, c[0x4][0x88] ;  /* 0x01001100ff0677ac */ /* 0x000ee20008000a00 */
[----:B------:R-:W4:Y:S01]  /*5810*/  LDC.64 R14, c[0x4][R15] ;  /* 0x010000000f0e7b82 */ /* 0x000f220000000a00 */
[----:B------:R-:W2:Y:S01]  /*5820*/  LDCU.64 UR4, c[0x4][0x8] ;  /* 0x01000100ff0477ac */ /* 0x000ea20008000a00 */
[----:B-1----:R-:W-:Y:S01]  /*5830*/  MOV R5, UR9 ;  /* 0x0000000900057c02 */ /* 0x002fe20008000f00 */
[----:B------:R-:W-:Y:S01]  /*5840*/  IMAD.U32 R4, RZ, RZ, UR8 ;  /* 0x00000008ff047e24 */ /* 0x000fe2000f8e00ff */
[----:B---3--:R-:W-:Y:S01]  /*5850*/  MOV R7, UR7 ;  /* 0x0000000700077c02 */ /* 0x008fe20008000f00 */
[----:B------:R-:W-:Y:S01]  /*5860*/  IMAD.U32 R6, RZ, RZ, UR6 ;  /* 0x00000006ff067e24 */ /* 0x000fe2000f8e00ff */
[----:B--2---:R-:W-:Y:S01]  /*5870*/  MOV R11, UR5 ;  /* 0x00000005000b7c02 */ /* 0x004fe20008000f00 */
[----:B------:R-:W-:Y:S02]  /*5880*/  IMAD.U32 R10, RZ, RZ, UR4 ;  /* 0x00000004ff0a7e24 */ /* 0x000fe4000f8e00ff */
[----:B------:R-:W-:Y:S07]  /*5890*/  LEPC R20, `(.L_x_87) ;  /* 0x000000001014794e */ /* 0x000fee0000000000 */
[----:B----45:R-:W-:Y:S05]  /*58a0*/  CALL.ABS.NOINC R14 ;  /* 0x000000000e007343 */ /* 0x030fea0003c00000 */
.L_x_87:
[----:B------:R-:W-:Y:S01]  /*58b0*/  LOP3.LUT P0, RZ, R118, 0x90, RZ, 0xc0, !PT ;  /* 0x0000009076ff7812 */ /* 0x000fe2000780c0ff */
[----:B------:R-:W-:Y:S11]  /*58c0*/  BSSY.RECONVERGENT B6, `(.L_x_88) ;  /* 0x0000013000067945 */ /* 0x000ff60003800200 */
[----:B------:R-:W-:Y:S01]  /*58d0*/  @!UPT UIADD3 URZ, UPT, UPT, URZ, URZ, URZ ;  /* 0x000000fffffff290 */ /* 0x000fe2000fffe0ff */
[----:B------:R-:W-:Y:S05]  /*58e0*/  @!P0 BRA `(.L_x_89) ;  /* 0x0000000000408947 */ /* 0x000fea0003800000 */
        /* <DEDUP_REMOVED lines=16> */
.L_x_89:
[----:B------:R-:W-:Y:S05]  /*59f0*/  BSYNC.RECONVERGENT B6 ;  /* 0x0000000000067941 */ /* 0x000fea0003800200 */
.L_x_88:
[----:B------:R-:W-:Y:S01]  /*5a00*/  ISETP.NE.U32.AND P3, PT, R108, RZ, PT ;  /* 0x000000ff6c00720c */ /* 0x000fe20003f65070 */
[----:B------:R-:W-:Y:S01]  /*5a10*/  UISETP.NE.AND UP1, UPT, UR61, URZ, UPT ;  /* 0x000000ff3d00728c */ /* 0x000fe2000bf25270 */
[----:B------:R-:W-:Y:S02]  /*5a20*/  ISETP.NE.U32.AND P4, PT, R100, RZ, PT ;  /* 0x000000ff6400720c */ /* 0x000fe40003f85070 */
[----:B------:R-:W-:Y:S02]  /*5a30*/  ISETP.NE.AND.EX P3, PT, R109, RZ, PT, P3 ;  /* 0x000000ff6d00720c */ /* 0x000fe40003f65330 */
[----:B------:R-:W-:Y:S02]  /*5a40*/  PLOP3.LUT P1, PT, PT, PT, PT, 0x8, 0x80 ;  /* 0x000000000080781c */ /* 0x000fe40003f2e170 */
[----:B------:R-:W-:Y:S02]  /*5a50*/  PLOP3.LUT P0, PT, PT, PT, UP1, 0x80, 0x8 ;  /* 0x000000000008781c */ /* 0x000fe40003f0f018 */
[----:B------:R-:W-:Y:S02]  /*5a60*/  ISETP.NE.AND.EX P4, PT, R101, RZ, PT, P4 ;  /* 0x000000ff6500720c */ /* 0x000fe40003f85340 */
[----:B------:R-:W1:Y:S09]  /*5a70*/  @UP1 LDCU.64 UR4, c[0x0][0x888] ;  /* 0x00011100ff0417ac */ /* 0x000e720008000a00 */
[----:B------:R-:W-:Y:S01]  /*5a80*/  @P0 PLOP3.LUT P1, PT, P3, PT, PT, 0x80, 0x8 ;  /* 0x000000000008081c */ /* 0x000fe20001f2f070 */
[----:B-1----:R-:W-:Y:S04]  /*5a90*/  @UP1 UISETP.NE.U32.AND UP0, UPT, UR4, URZ, UPT ;  /* 0x000000ff0400128c */ /* 0x002fe8000bf05070 */
[----:B------:R-:W-:Y:S04]  /*5aa0*/  @UP1 UISETP.NE.AND.EX UP0, UPT, UR5, URZ, UPT, UP0 ;  /* 0x000000ff0500128c */ /* 0x000fe8000bf05300 */
[----:B------:R-:W-:Y:S01]  /*5ab0*/  @UP1 USEL UR4, URZ, 0xffffffff, UP0 ;  /* 0xffffffffff041887 */ /* 0x000fe20008000000 */
[----:B------:R-:W-:Y:S11]  /*5ac0*/  @!P3 BRA `(.L_x_90) ;  /* 0x000000000030b947 */ /* 0x000ff60003800000 */
[----:B------:R-:W-:Y:S01]  /*5ad0*/  ISETP.NE.U32.AND P2, PT, R102, RZ, PT ;  /* 0x000000ff6600720c */ /* 0x000fe20003f45070 */
[----:B------:R-:W1:Y:S01]  /*5ae0*/  LDCU.64 UR6, c[0x0][0x358] ;  /* 0x00006b00ff0677ac */ /* 0x000e620008000a00 */
[----:B------:R-:W-:Y:S02]  /*5af0*/  IMAD.MOV.U32 R112, RZ, RZ, 0x1 ;  /* 0x00000001ff707424 */ /* 0x000fe400078e00ff */
[----:B------:R-:W-:Y:S11]  /*5b00*/  ISETP.NE.AND.EX P2, PT, R103, RZ, PT, P2 ;  /* 0x000000ff6700720c */ /* 0x000ff60003f45320 */
[----:B------:R-:W-:Y:S02]  /*5b10*/  @!UPT UIADD3 URZ, UPT, UPT, URZ, URZ, URZ ;  /* 0x000000fffffff290 */ /* 0x000fe4000fffe0ff */
[----:B------:R-:W3:Y:S01]  /*5b20*/  @P2 LDC.64 R4, c[0x0][0x888] ;  /* 0x00022200ff042b82 */ /* 0x000ee20000000a00 */
[----:B--2---:R-:W-:Y:S04]  /*5b30*/  @P2 IMAD R0, R108, UR36, RZ ;  /* 0x000000246c002c24 */ /* 0x004fe8000f8e02ff */
[----:B---3--:R-:W-:Y:S04]  /*5b40*/  @P2 IMAD.WIDE R4, R0, 0x4, R4 ;  /* 0x0000000400042825 */ /* 0x008fe800078e0204 */
[----:B------:R-:W-:Y:S01]  /*5b50*/  HFMA2 R0, -RZ, RZ, 0, 5.9604644775390625e-08 ;  /* 0x00000001ff007431 */ /* 0x000fe200000001ff */
[----:B-1---5:R1:W5:Y:S04]  /*5b60*/  @P2 LDG.E R58, desc[UR6][R4.64] ;  /* 0x00000006043a2981 */ /* 0x022368000c1e1900 */
[----:B------:R-:W-:Y:S01]  /*5b70*/  @!P2 PRMT R112, R0, 0x7610, R112 ;  /* 0x000076100070a816 */ /* 0x000fe20000000070 */
[----:B-1----:R-:W3:Y:S06]  /*5b80*/  @!P2 LDC R58, c[0x0][0x880] ;  /* 0x00022000ff3aab82 */ /* 0x002eec0000000800 */
.L_x_90:
[----:B------:R-:W-:Y:S05]  /*5b90*/  @!P4 BRA `(.L_x_91) ;  /* 0x000000000024c947 */ /* 0x000fea0003800000 */
[----:B------:R-:W-:Y:S01]  /*5ba0*/  ISETP.NE.U32.AND P2, PT, R98, RZ, PT ;  /* 0x000000ff6200720c */ /* 0x000fe20003f45070 */
[----:B------:R-:W1:Y:S03]  /*5bb0*/  LDCU.64 UR6, c[0x0][0x358] ;  /* 0x00006b00ff0677ac */ /* 0x000e660008000a00 */
[----:B------:R-:W-:Y:S11]  /*5bc0*/  ISETP.NE.AND.EX P2, PT, R99, RZ, PT, P2 ;  /* 0x000000ff6300720c */ /* 0x000ff60003f45320 */
[----:B------:R-:W-:Y:S02]  /*5bd0*/  @!UPT UIADD3 URZ, UPT, UPT, URZ, URZ, URZ ;  /* 0x000000fffffff290 */ /* 0x000fe4000fffe0ff */
[----:B------:R-:W4:Y:S01]  /*5be0*/  @P2 LDC.64 R4, c[0x0][0x8a8] ;  /* 0x00022a00ff042b82 */ /* 0x000f220000000a00 */
[----:B--2---:R-:W-:Y:S04]  /*5bf0*/  @P2 IMAD R0, R100, UR36, RZ ;  /* 0x0000002464002c24 */ /* 0x004fe8000f8e02ff */
[----:B----4-:R-:W-:Y:S05]  /*5c00*/  @P2 IMAD.WIDE R4, R0, 0x4, R4 ;  /* 0x0000000400042825 */ /* 0x010fea00078e0204 */
[----:B-1---5:R1:W5:Y:S02]  /*5c10*/  @P2 LDG.E R57, desc[UR6][R4.64] ;  /* 0x0000000604392981 */ /* 0x022364000c1e1900 */
[----:B-1----:R-:W4:Y:S02]  /*5c20*/  @!P2 LDC R57, c[0x0][0x8a0] ;  /* 0x00022800ff39ab82 */ /* 0x002f240000000800 */
.L_x_91:
[----:B---3-5:R-:W-:Y:S01]  /*5c30*/  @P0 ISETP.NE.AND P4, PT, R58, RZ, PT ;  /* 0x000000ff3a00020c */ /* 0x028fe20003f85270 */
[----:B--2---:R-:W-:Y:S01]  /*5c40*/  IMAD.U32 R0, RZ, RZ, UR4 ;  /* 0x00000004ff007e24 */ /* 0x004fe2000f8e00ff */
[----:B------:R-:W-:Y:S01]  /*5c50*/  @P0 LOP3.LUT P2, RZ, R112, 0xff, RZ, 0xc0, !PT ;  /* 0x000000ff70ff0812 */ /* 0x000fe2000784c0ff */
[----:B------:R-:W-:Y:S01]  /*5c60*/  BSSY B1, `(.L_x_92) ;  /* 0x0000038000017945 */ /* 0x000fe20003800000 */
[----:B------:R-:W-:Y:S02]  /*5c70*/  @P0 SEL R3, RZ, 0xffffffff, P4 ;  /* 0xffffffffff030807 */ /* 0x000fe40002000000 */
[----:B------:R-:W-:Y:S02]  /*5c80*/  CS2R R66, SRZ ;  /* 0x0000000000427805 */ /* 0x000fe4000001ff00 */
[----:B------:R-:W-:Y:S02]  /*5c90*/  LEA R17, R56, UR44, 0x3 ;  /* 0x0000002c38117c11 */ /* 0x000fe4000f8e18ff */
[----:B------:R-:W-:Y:S02]  /*5ca0*/  CS2R R64, SRZ ;  /* 0x0000000000407805 */ /* 0x000fe4000001ff00 */
[----:B------:R-:W-:Y:S02]  /*5cb0*/  @P1 SEL R3, R0, R3, !P2 ;  /* 0x0000000300031207 */ /* 0x000fe40005000000 */
[----:B------:R-:W-:Y:S02]  /*5cc0*/  CS2R R62, SRZ ;  /* 0x00000000003e7805 */ /* 0x000fe4000001ff00 */
[----:B------:R-:W-:Y:S02]  /*5cd0*/  SHF.L.U32 R4, R117, 0x1f, RZ ;  /* 0x0000001f75047819 */ /* 0x000fe400000006ff */
[----:B------:R-:W-:Y:S02]  /*5ce0*/  CS2R R60, SRZ ;  /* 0x00000000003c7805 */ /* 0x000fe4000001ff00 */
[----:B------:R-:W-:Y:S02]  /*5cf0*/  @P0 LOP3.LUT R3, R3, 0x1, RZ, 0xc0, !PT ;  /* 0x0000000103030812 */ /* 0x000fe400078ec0ff */
[----:B------:R-:W-:Y:S02]  /*5d00*/  CS2R R70, SRZ ;  /* 0x0000000000467805 */ /* 0x000fe4000001ff00 */
[----:B------:R-:W-:Y:S02]  /*5d10*/  PLOP3.LUT P5, PT, PT, PT, PT, 0x8, 0x80 ;  /* 0x000000000080781c */ /* 0x000fe40003fae170 */
[----:B------:R-:W-:Y:S02]  /*5d20*/  CS2R R68, SRZ ;  /* 0x0000000000447805 */ /* 0x000fe4000001ff00 */
[----:B------:R-:W-:Y:S11]  /*5d30*/  ISETP.NE.U32.OR P1, PT, R3, 0x1, !P0 ;  /* 0x000000010300780c */ /* 0x000ff60004725470 */
[----:B------:R-:W-:Y:S02]  /*5d40*/  @!UPT UIADD3 URZ, UPT, UPT, URZ, URZ, URZ ;  /* 0x000000fffffff290 */ /* 0x000fe4000fffe0ff */
[----:B------:R-:W-:Y:S04]  /*5d50*/  @P1 SHF.L.U32 R0, R115, 0x1f, RZ ;  /* 0x0000001f73001819 */ /* 0x000fe800000006ff */
[----:B------:R-:W1:Y:S01]  /*5d60*/  @P1 SYNCS.PHASECHK.TRANS64.TRYWAIT P0, [UR44+0x50], R0 ;  /* 0x00005000ff0015a7 */ /* 0x000e62000800112c */
[----:B------:R2:W3:Y:S01]  /*5d70*/  SYNCS.PHASECHK.TRANS64.TRYWAIT P4, [R17+URZ+0x90], R4 ;  /* 0x00009004110075a7 */ /* 0x0004e200080811ff */
[----:B-1----:R-:W-:Y:S01]  /*5d80*/  @P1 PLOP3.LUT P5, PT, P0, PT, PT, 0x8, 0x80 ;  /* 0x000000000080181c */ /* 0x002fe200007ae170 */
[----:B------:R-:W-:Y:S01]  /*5d90*/  @!UPT UIADD3 URZ, UPT, UPT, URZ, URZ, URZ ;  /* 0x000000fffffff290 */ /* 0x000fe2000fffe0ff */
[----:B--23--:R-:W-:Y:S11]  /*5da0*/  @!P1 BRA `(.L_x_93) ;  /* 0x00000000008c9947 */ /* 0x00cff60003800000 */
[----:B------:R-:W-:Y:S01]  /*5db0*/  ISETP.NE.U32.AND P0, PT, RZ, UR58, PT ;  /* 0x0000003aff007c0c */ /* 0x000fe2000bf05070 */
[----:B------:R-:W-:Y:S01]  /*5dc0*/  BSSY B0, `(.L_x_94) ;  /* 0x0000014000007945 */ /* 0x000fe20003800000 */
[----:B------:R-:W-:Y:S02]  /*5dd0*/  ISETP.NE.AND P2, PT, R58, RZ, PT ;  /* 0x000000ff3a00720c */ /* 0x000fe40003f45270 */
[----:B------:R-:W-:Y:S02]  /*5de0*/  CS2R R70, SRZ ;  /* 0x0000000000467805 */ /* 0x000fe4000001ff00 */
[----:B------:R-:W-:Y:S02]  /*5df0*/  ISETP.NE.AND.EX P0, PT, RZ, UR59, PT, P0 ;  /* 0x0000003bff007c0c */ /* 0x000fe4000bf05300 */
[----:B------:R-:W-:Y:S02]  /*5e00*/  CS2R R68, SRZ ;  /* 0x0000000000447805 */ /* 0x000fe4000001ff00 */
[----:B------:R-:W-:Y:S02]  /*5e10*/  LOP3.LUT P1, RZ, R112, 0xff, RZ, 0xc0, !PT ;  /* 0x000000ff70ff7812 */ /* 0x000fe4000782c0ff */
[----:B------:R-:W-:Y:S02]  /*5e20*/  CS2R R62, SRZ ;  /* 0x00000000003e7805 */ /* 0x000fe4000001ff00 */
[----:B------:R-:W-:Y:S02]  /*5e30*/  SEL R0, RZ, 0xffffffff, P2 ;  /* 0xffffffffff007807 */ /* 0x000fe40001000000 */
[----:B------:R-:W-:Y:S02]  /*5e40*/  CS2R R60, SRZ ;  /* 0x00000000003c7805 */ /* 0x000fe4000001ff00 */
[----:B------:R-:W-:Y:S02]  /*5e50*/  SEL R3, RZ, 0xffffffff, P0 ;  /* 0xffffffffff037807 */ /* 0x000fe40000000000 */
[----:B------:R-:W-:Y:S02]  /*5e60*/  CS2R R66, SRZ ;  /* 0x0000000000427805 */ /* 0x000fe4000001ff00 */
[----:B------:R-:W-:Y:S02]  /*5e70*/  CS2R R64, SRZ ;  /* 0x0000000000407805 */ /* 0x000fe4000001ff00 */
[----:B------:R-:W-:Y:S04]  /*5e80*/  @P3 SEL R0, R3, R0, !P1 ;  /* 0x0000000003003207 */ /* 0x000fe80004800000 */
[----:B------:R-:W-:Y:S04]  /*5e90*/  LOP3.LUT R0, R0, 0x1, RZ, 0xc0, !PT ;  /* 0x0000000100007812 */ /* 0x000fe800078ec0ff */
[----:B------:R-:W-:Y:S01]  /*5ea0*/  ISETP.NE.U32.AND P0, PT, R0, 0x1, PT ;  /* 0x000000010000780c */ /* 0x000fe20003f05070 */
[----:B------:R-:W-:Y:S01]  /*5eb0*/  @!UPT UIADD3 URZ, UPT, UPT, URZ, URZ, URZ ;  /* 0x000000fffffff290 */ /* 0x000fe2000fffe0ff */
[----:B------:R-:W-:Y:S11]  /*5ec0*/  @!P5 BRA `(.L_x_95) ;  /* 0x00000000000cd947 */ /* 0x000ff60003800000 */
[----:B------:R-:W-:Y:S04]  /*5ed0*/  SHF.L.U32 R3, R115, 0x1f, RZ ;  /* 0x0000001f73037819 */ /* 0x000fe800000006ff */
[----:B------:R-:W1:Y:S02]  /*5ee0*/  SYNCS.PHASECHK.TRANS64.TRYWAIT P1, [UR44+0x50], R3 ;  /* 0x00005003ff0075a7 */ /* 0x000e64000802112c */
[----:B-1----:R-:W-:Y:S05]  /*5ef0*/  @!P1 BRA `(.L_x_96) ;  /* 0x0000001c00989947 */ /* 0x002fea0003800000 */
.L_x_95:
[----:B------:R-:W-:Y:S05]  /*5f00*/  BSYNC B0 ;  /* 0x0000000000007941 */ /* 0x000fea0003800000 */
.L_x_94:
[----:B------:R2:W3:Y:S01]  /*5f10*/  @P0 LDS.128 R68, [R111+UR44+0x200] ;  /* 0x0002002c6f440984 */ /* 0x0004e20008000c00 */
[----:B------:R-:W-:Y:S01]  /*5f20*/  UIADD3 UR4, UPT, UPT, UR44, 0x58, URZ ;  /* 0x000000582c047890 */ /* 0x000fe2000fffe0ff */
[----:B------:R-:W-:Y:S02]  /*5f30*/  LOP3.LUT R115, R115, 0x1, RZ, 0x3c, !PT ;  /* 0x0000000173737812 */ /* 0x000fe400078e3cff */
[----:B------:R2:W1:Y:S01]  /*5f40*/  @P0 LDS.128 R60, [R111+UR44+0xa00] ;  /* 0x000a002c6f3c0984 */ /* 0x0004620008000c00 */
[----:B------:R-:W-:Y:S03]  /*5f50*/  UPRMT UR4, UR48, 0x654, UR4 ;  /* 0x0000065430047896 */ /* 0x000fe60008000004 */
[----:B------:R2:W1:Y:S01]  /*5f60*/  @P0 LDS.128 R64, [R111+UR44+0x1200] ;  /* 0x0012002c6f400984 */ /* 0x0004620008000c00 */
[----:B------:R-:W-:Y:S01]  /*5f70*/  @!PT LDS RZ, [RZ] ;  /* 0x00000000fffff984 */ /* 0x000fe20000000800 */
[----:B------:R-:W-:Y:S01]  /*5f80*/  @!PT LDS RZ, [RZ] ;  /* 0x00000000fffff984 */ /* 0x000fe20000000800 */
[----:B------:R-:W-:Y:S01]  /*5f90*/  @!PT LDS RZ, [RZ] ;  /* 0x00000000fffff984 */ /* 0x000fe20000000800 */
[----:B------:R-:W-:Y:S01]  /*5fa0*/  @!PT LDS RZ, [RZ] ;  /* 0x00000000fffff984 */ /* 0x000fe20000000800 */
[----:B------:R5:W-:Y:S06]  /*5fb0*/  MEMBAR.ALL.CTA ;  /* 0x0000000000007992 */ /* 0x000bec0000008000 */
[----:B-----5:R-:W5:Y:S02]  /*5fc0*/  FENCE.VIEW.ASYNC.S ;  /* 0x00000000000073c6 */ /* 0x020f640000000000 */
[----:B-----5:R-:W-:Y:S01]  /*5fd0*/  SYNCS.ARRIVE.TRANS64.RED.A1T0 RZ, [UR4], RZ ;  /* 0x000000ffffff79a7 */ /* 0x020fe20008100404 */
.L_x_93:
[----:B------:R-:W-:Y:S05]  /*5fe0*/  BSYNC B1 ;  /* 0x0000000000017941 */ /* 0x000fea0003800000 */
.L_x_92:
[----:B-1----:R-:W-:Y:S04]  /*5ff0*/  LEA.HI R0, R56, R56, RZ, 0x1 ;  /* 0x0000003838007211 */ /* 0x002fe800078f08ff */
[----:B------:R-:W-:Y:S02]  /*6000*/  SHF.R.U32.HI R3, RZ, 0x1, R0 ;  /* 0x00000001ff037819 */ /* 0x000fe40000011600 */
[----:B------:R-:W-:Y:S03]  /*6010*/  LOP3.LUT R0, R0, 0xffe, RZ, 0xc0, !PT ;  /* 0x00000ffe00007812 */ /* 0x000fe600078ec0ff */
[----:B------:R-:W-:Y:S02]  /*6020*/  IMAD R3, R3, 0x60, R2 ;  /* 0x0000006003037824 */ /* 0x000fe400078e0202 */
[----:B------:R-:W-:Y:S04]  /*6030*/  IMAD.IADD R0, R56, 0x1, -R0 ;  /* 0x0000000138007824 */ /* 0x000fe800078e0a00 */
[----:B------:R-:W-:Y:S05]  /*6040*/  IMAD R16, R0, 0x100000, R3 ;  /* 0x0010000000107824 */ /* 0x000fea00078e0203 */
[----:B------:R-:W-:Y:S04]  /*6050*/  SHF.R.U32.HI R0, RZ, 0x15, R16 ;  /* 0x00000015ff007819 */ /* 0x000fe80000011610 */
[----:B------:R-:W-:Y:S01]  /*6060*/  LOP3.LUT P0, RZ, R0, 0x3, R113, 0x48, !PT ;  /* 0x0000000300ff7812 */ /* 0x000fe20007804871 */
[----:B------:R-:W-:Y:S01]  /*6070*/  @!UPT UIADD3 URZ, UPT, UPT, URZ, URZ, URZ ;  /* 0x000000fffffff290 */ /* 0x000fe2000fffe0ff */
[----:B------:R-:W-:Y:S11]  /*6080*/  @P4 BRA `(.L_x_97) ;  /* 0x0000000000084947 */ /* 0x000ff60003800000 */
[----:B------:R-:W1:Y:S02]  /*6090*/  SYNCS.PHASECHK.TRANS64.TRYWAIT P1, [R17+URZ+0x90], R4 ;  /* 0x00009004110075a7 */ /* 0x000e6400080211ff */
[----:B-1----:R-:W-:Y:S05]  /*60a0*/  @!P1 BRA `(.L_x_98) ;  /* 0x0000001c00449947 */ /* 0x002fea0003800000 */
.L_x_97:
[----:B------:R-:W-:Y:S05]  /*60b0*/  @!P0 BRA `(.L_x_99) ;  /* 0x0000000000408947 */ /* 0x000fea0003800000 */
[----:B------:R-:W1:Y:S01]  /*60c0*/  LDCU.64 UR8, c[0x4][0x70] ;  /* 0x01000e00ff0877ac */ /* 0x000e620008000a00 */
[----:B------:R-:W-:Y:S01]  /*60d0*/  MOV R15, 0x0 ;  /* 0x00000000000f7802 */ /* 0x000fe20000000f00 */
[----:B------:R-:W-:Y:S02]  /*60e0*/  HFMA2 R12, -RZ, RZ, 0, 5.9604644775390625e-08 ;  /* 0x00000001ff0c7431 */ /* 0x000fe400000001ff */
[----:B------:R-:W-:Y:S02]  /*60f0*/  IMAD.MOV.U32 R8, RZ, RZ, 0x192 ;  /* 0x00000192ff087424 */ /* 0x000fe400078e00ff */
[----:B------:R-:W-:Y:S01]  /*6100*/  IMAD.MOV.U32 R13, RZ, RZ, RZ ;  /* 0x000000ffff0d7224 */ /* 0x000fe200078e00ff */
[----:B------:R-:W5:Y:S01]  /*6110*/  LDCU.64 UR6, c[0x4][0x78] ;  /* 0x01000f00ff0677ac */ /* 0x000f620008000a00 */
[----:B------:R-:W2:Y:S01]  /*6120*/  LDC.64 R14, c[0x4][R15] ;  /* 0x010000000f0e7b82 */ /* 0x000ea20000000a00 */
[----:B------:R-:W3:Y:S01]  /*6130*/  LDCU.64 UR4, c[0x4][0x10] ;  /* 0x01000200ff0477ac */ /* 0x000ee20008000a00 */
[----:B-1----:R-:W-:Y:S01]  /*6140*/  MOV R5, UR9 ;  /* 0x0000000900057c02 */ /* 0x002fe20008000f00 */
[----:B------:R-:W-:Y:S01]  /*6150*/  IMAD.U32 R4, RZ, RZ, UR8 ;  /* 0x00000008ff047e24 */ /* 0x000fe2000f8e00ff */
[----:B-----5:R-:W-:Y:S01]  /*6160*/  MOV R7, UR7 ;  /* 0x0000000700077c02 */ /* 0x020fe20008000f00 */
[----:B------:R-:W-:Y:S01]  /*6170*/  IMAD.U32 R6, RZ, RZ, UR6 ;  /* 0x00000006ff067e24 */ /* 0x000fe2000f8e00ff */
[----:B---3--:R-:W-:Y:S01]  /*6180*/  MOV R11, UR5 ;  /* 0x00000005000b7c02 */ /* 0x008fe20008000f00 */
[----:B------:R-:W-:Y:S02]  /*6190*/  IMAD.U32 R10, RZ, RZ, UR4 ;  /* 0x00000004ff0a7e24 */ /* 0x000fe4000f8e00ff */
[----:B------:R-:W-:Y:S07]  /*61a0*/  LEPC R20, `(.L_x_99) ;  /* 0x000000001014794e */ /* 0x000fee0000000000 */
[----:B--2-4-:R-:W-:Y:S05]  /*61b0*/  CALL.ABS.NOINC R14 ;  /* 0x000000000e007343 */ /* 0x014fea0003c00000 */
.L_x_99:
[----:B------:R-:W-:Y:S05]  /*61c0*/  WARPSYNC.ALL ;  /* 0x0000000000007948 */ /* 0x000fea0003800000 */
[C---:B------:R-:W-:Y:S01]  /*61d0*/  R2UR UR4, R16.reuse ;  /* 0x00000000100472ca */ /* 0x040fe200000e0000 */
[----:B------:R-:W-:Y:S05]  /*61e0*/  VIADD R0, R16, 0x20 ;  /* 0x0000002010007836 */ /* 0x000fea0000000000 */
[----:B------:R-:W-:Y:S04]  /*61f0*/  SHF.R.U32.HI R0, RZ, 0x15, R0 ;  /* 0x00000015ff007819 */ /* 0x000fe80000011600 */
[----:B------:R-:W-:Y:S03]  /*6200*/  LOP3.LUT P0, RZ, R0, 0x3, R113, 0x48, !PT ;  /* 0x0000000300ff7812 */ /* 0x000fe60007804871 */
[----:B------:R-:W1:Y:S01]  /*6210*/  LDTM.16dp32bit_t0_t15.x16 R40, tmem[UR4] ;  /* 0x00000004002879ee */ /* 0x000e620008a00000 */
[----:B------:R-:W1:Y:S09]  /*6220*/  LDTM.16dp32bit_t16_t31.x16 R40, tmem[UR4+0x10] ;  /* 0x00001004002879ee */ /* 0x000e720008a20000 */
[----:B-1----:R-:W-:Y:S05]  /*6230*/  @!P0 BRA `(.L_x_100) ;  /* 0x0000000000408947 */ /* 0x002fea0003800000 */
        /* <DEDUP_REMOVED lines=16> */
.L_x_100:
[----:B------:R-:W-:Y:S05]  /*6340*/  WARPSYNC.ALL ;  /* 0x0000000000007948 */ /* 0x000fea0003800000 */
[C---:B------:R-:W-:Y:S01]  /*6350*/  R2UR UR4, R16.reuse ;  /* 0x00000000100472ca */ /* 0x040fe200000e0000 */
[----:B------:R-:W-:Y:S05]  /*6360*/  VIADD R0, R16, 0x40 ;  /* 0x0000004010007836 */ /* 0x000fea0000000000 */
[----:B------:R-:W-:Y:S04]  /*6370*/  SHF.R.U32.HI R0, RZ, 0x15, R0 ;  /* 0x00000015ff007819 */ /* 0x000fe80000011600 */
[----:B------:R-:W-:Y:S03]  /*6380*/  LOP3.LUT P0, RZ, R0, 0x3, R113, 0x48, !PT ;  /* 0x0000000300ff7812 */ /* 0x000fe60007804871 */
[----:B------:R-:W1:Y:S01]  /*6390*/  LDTM.16dp32bit_t0_t15.x16 R24, tmem[UR4+0x20] ;  /* 0x00002004001879ee */ /* 0x000e620008a00000 */
        /* <DEDUP_REMOVED lines=18> */
.L_x_101:
[----:B------:R-:W-:Y:S01]  /*64c0*/  LOP3.LUT P0, RZ, R110, 0x60, RZ, 0xc0, !PT ;  /* 0x000000606eff7812 */ /* 0x000fe2000780c0ff */
[----:B------:R-:W-:Y:S05]  /*64d0*/  WARPSYNC.ALL ;  /* 0x0000000000007948 */ /* 0x000fea0003800000 */
[C---:B----4-:R-:W-:Y:S01]  /*64e0*/  IMAD R23, R57.reuse, R45, RZ ;  /* 0x0000002d39177224 */ /* 0x050fe200078e02ff */
[----:B------:R-:W-:Y:S01]  /*64f0*/  R2UR UR4, R16 ;  /* 0x00000000100472ca */ /* 0x000fe200000e0000 */
[----:B------:R-:W-:Y:S01]  /*6500*/  IMAD R0, R57, R40, RZ ;  /* 0x0000002839007224 */ /* 0x000fe200078e02ff */
[----:B------:R-:W-:Y:S01]  /*6510*/  R2UR UR5, R17 ;  /* 0x00000000110572ca */ /* 0x000fe200000e0000 */
[----:B------:R-:W-:Y:S01]  /*6520*/  IMAD R22, R57, R44, RZ ;  /* 0x0000002c39167224 */ /* 0x000fe200078e02ff */
[----:B---3--:R-:W-:Y:S01]  /*6530*/  PRMT R97, R69, 0x8880, RZ ;  /* 0x0000888045617816 */ /* 0x008fe200000000ff */
[----:B------:R-:W-:Y:S01]  /*6540*/  IMAD R3, R57, R41, RZ ;  /* 0x0000002939037224 */ /* 0x000fe200078e02ff */
[----:B------:R-:W-:Y:S01]  /*6550*/  SHF.L.U32 R96, R69, 0x10, RZ ;  /* 0x0000001045607819 */ /* 0x000fe200000006ff */
[----:B------:R-:W-:Y:S01]  /*6560*/  IMAD R24, R57, R24, RZ ;  /* 0x0000001839187224 */ /* 0x000fe200078e02ff */
[----:B------:R-:W-:Y:S01]  /*6570*/  SHF.L.U32 R94, R69, 0x8, RZ ;  /* 0x00000008455e7819 */ /* 0x000fe200000006ff */
[C---:B------:R-:W-:Y:S01]  /*6580*/  IMAD R25, R57.reuse, R25, RZ ;  /* 0x0000001939197224 */ /* 0x040fe200078e02ff */
[C---:B------:R-:W-:Y:S01]  /*6590*/  PRMT R92, R70.reuse, 0x8880, RZ ;  /* 0x00008880465c7816 */ /* 0x040fe200000000ff */
[----:B------:R-:W-:Y:S01]  /*65a0*/  IMAD R28, R57, R28, RZ ;  /* 0x0000001c391c7224 */ /* 0x000fe200078e02ff */
[----:B------:R-:W-:Y:S01]  /*65b0*/  SHF.L.U32 R89, R70, 0x8, RZ ;  /* 0x0000000846597819 */ /* 0x000fe200000006ff */
[----:B------:R-:W-:Y:S01]  /*65c0*/  LDTM.16dp32bit_t0_t15.x16 R4, tmem[UR4+0x40] ;  /* 0x00004004000479ee */ /* 0x000fe20008a00000 */
[----:B------:R-:W1:Y:S01]  /*65d0*/  LDTM.16dp32bit_t16_t31.x16 R4, tmem[UR4+0x50] ;  /* 0x00005004000479ee */ /* 0x000e620008a20000 */
[----:B------:R-:W-:Y:S01]  /*65e0*/  PRMT R85, R71, 0x8880, RZ ;  /* 0x0000888047557816 */ /* 0x000fe200000000ff */
[C---:B------:R-:W-:Y:S01]  /*65f0*/  IMAD R45, R57.reuse, R51, RZ ;  /* 0x00000033392d7224 */ /* 0x040fe200078e02ff */
[C---:B------:R-:W-:Y:S01]  /*6600*/  SHF.L.U32 R51, R68.reuse, 0x10, RZ ;  /* 0x0000001044337819 */ /* 0x040fe200000006ff */
[----:B------:R-:W-:Y:S01]  /*6610*/  IMAD R40, R57, R46, RZ ;  /* 0x0000002e39287224 */ /* 0x000fe200078e02ff */
[----:B------:R-:W-:Y:S01]  /*6620*/  SHF.L.U32 R84, R71, 0x10, RZ ;  /* 0x0000001047547819 */ /* 0x000fe200000006ff */
[C---:B------:R-:W-:Y:S01]  /*6630*/  IMAD R44, R57.reuse, R50, RZ ;  /* 0x00000032392c7224 */ /* 0x040fe200078e02ff */
[C---:B------:R-:W-:Y:S01]  /*6640*/  PRMT R50, R68.reuse, 0x8880, RZ ;  /* 0x0000888044327816 */ /* 0x040fe200000000ff */
[C---:B------:R-:W-:Y:S01]  /*6650*/  IMAD R46, R57.reuse, R52, RZ ;  /* 0x00000034392e7224 */ /* 0x040fe200078e02ff */
[----:B------:R-:W-:Y:S01]  /*6660*/  SHF.L.U32 R52, R68, 0x8, RZ ;  /* 0x0000000844347819 */ /* 0x000fe200000006ff */
[C---:B------:R-:W-:Y:S01]  /*6670*/  IMAD R41, R57.reuse, R47, RZ ;  /* 0x0000002f39297224 */ /* 0x040fe200078e02ff */
[----:B------:R-:W-:Y:S01]  /*6680*/  SHF.R.S32.HI R51, RZ, 0x18, R51 ;  /* 0x00000018ff337819 */ /* 0x000fe20000011433 */
[C---:B------:R-:W-:Y:S01]  /*6690*/  IMAD R20, R57.reuse, R42, RZ ;  /* 0x0000002a39147224 */ /* 0x040fe200078e02ff */
[----:B------:R-:W-:Y:S01]  /*66a0*/  SHF.R.S32.HI R52, RZ, 0x18, R52 ;  /* 0x00000018ff347819 */ /* 0x000fe20000011434 */
[----:B------:R-:W-:Y:S01]  /*66b0*/  IMAD R47, R57, R53, RZ ;  /* 0x00000035392f7224 */ /* 0x000fe200078e02ff */
[----:B------:R-:W-:Y:S01]  /*66c0*/  SHF.R.S32.HI R53, RZ, 0x18, R68 ;  /* 0x00000018ff357819 */ /* 0x000fe20000011444 */
[-C--:B------:R-:W-:Y:S01]  /*66d0*/  IMAD R0, R50, R58.reuse, R0 ;  /* 0x0000003a32007224 */ /* 0x080fe200078e0200 */
[----:B------:R-:W-:Y:S01]  /*66e0*/  SHF.L.U32 R83, R71, 0x8, RZ ;  /* 0x0000000847537819 */ /* 0x000fe200000006ff */
[----:B------:R-:W-:Y:S01]  /*66f0*/  IMAD R21, R57, R43, RZ ;  /* 0x0000002b39157224 */ /* 0x000fe200078e02ff */
[----:B------:R-:W-:Y:S01]  /*6700*/  PRMT R95, R60, 0x8880, RZ ;  /* 0x000088803c5f7816 */ /* 0x000fe200000000ff */
[-C--:B------:R-:W-:Y:S01]  /*6710*/  IMAD R3, R51, R58.reuse, R3 ;  /* 0x0000003a33037224 */ /* 0x080fe200078e0203 */
[----:B------:R-:W-:Y:S01]  /*6720*/  SHF.R.S32.HI R59, RZ, 0x18, R71 ;  /* 0x00000018ff3b7819 */ /* 0x000fe20000011447 */
[-C--:B------:R-:W-:Y:S01]  /*6730*/  IMAD R20, R52, R58.reuse, R20 ;  /* 0x0000003a34147224 */ /* 0x080fe200078e0214 */
[----:B------:R-:W-:Y:S01]  /*6740*/  SHF.L.U32 R90, R60, 0x8, RZ ;  /* 0x000000083c5a7819 */ /* 0x000fe200000006ff */
[----:B------:R-:W-:Y:S01]  /*6750*/  IMAD R21, R53, R58, R21 ;  /* 0x0000003a35157224 */ /* 0x000fe200078e0215 */
[----:B------:R-:W-:Y:S01]  /*6760*/  PRMT R88, R61, 0x8880, RZ ;  /* 0x000088803d587816 */ /* 0x000fe200000000ff */
[----:B------:R-:W-:Y:S01]  /*6770*/  IMAD R42, R57, R48, RZ ;  /* 0x00000030392a7224 */ /* 0x000fe200078e02ff */
[----:B------:R-:W-:Y:S01]  /*6780*/  SHF.L.U32 R87, R61, 0x10, RZ ;  /* 0x000000103d577819 */ /* 0x000fe200000006ff */
[----:B------:R-:W-:Y:S01]  /*6790*/  IMAD R48, R57, R54, RZ ;  /* 0x0000003639307224 */ /* 0x000fe200078e02ff */
[----:B------:R-:W-:Y:S01]  /*67a0*/  I2IP.S8.S32.SAT R104, R21, R20, RZ ;  /* 0x0000001415687239 */ /* 0x000fe200000014ff */
[----:B------:R-:W-:Y:S01]  /*67b0*/  IMAD.U32 R91, R70, 0x10000, RZ ;  /* 0x00010000465b7824 */ /* 0x000fe200078e00ff */
[----:B------:R-:W-:Y:S01]  /*67c0*/  MOV R20, R97 ;  /* 0x0000006100147202 */ /* 0x000fe20000000f00 */
[C---:B------:R-:W-:Y:S01]  /*67d0*/  IMAD R43, R57.reuse, R49, RZ ;  /* 0x00000031392b7224 */ /* 0x040fe200078e02ff */
[----:B------:R-:W-:Y:S01]  /*67e0*/  SHF.R.S32.HI R21, RZ, 0x18, R96 ;  /* 0x00000018ff157819 */ /* 0x000fe20000011460 */
[----:B------:R-:W-:Y:S01]  /*67f0*/  IMAD R49, R57, R55, RZ ;  /* 0x0000003739317224 */ /* 0x000fe200078e02ff */
[----:B------:R-:W-:Y:S01]  /*6800*/  I2IP.S8.S32.SAT R104, R3, R0, R104 ;  /* 0x0000000003687239 */ /* 0x000fe20000001468 */
[-C--:B------:R-:W-:Y:S01]  /*6810*/  IMAD R22, R20, R58.reuse, R22 ;  /* 0x0000003a14167224 */ /* 0x080fe200078e0216 */
[----:B------:R-:W-:Y:S01]  /*6820*/  SHF.R.S32.HI R0, RZ, 0x18, R94 ;  /* 0x00000018ff007819 */ /* 0x000fe2000001145e */
[----:B------:R-:W-:Y:S01]  /*6830*/  IMAD R23, R21, R58, R23 ;  /* 0x0000003a15177224 */ /* 0x000fe200078e0217 */
[----:B------:R-:W-:Y:S01]  /*6840*/  SHF.R.S32.HI R54, RZ, 0x18, R69 ;  /* 0x00000018ff367819 */ /* 0x000fe20000011445 */
[----:B------:R-:W-:Y:S01]  /*6850*/  IMAD.U32 R93, R60, 0x10000, RZ ;  /* 0x000100003c5d7824 */ /* 0x000fe200078e00ff */
[----:B------:R-:W-:Y:S01]  /*6860*/  MOV R3, R92 ;  /* 0x0000005c00037202 */ /* 0x000fe20000000f00 */
[-C--:B------:R-:W-:Y:S01]  /*6870*/  IMAD R40, R0, R58.reuse, R40 ;  /* 0x0000003a00287224 */ /* 0x080fe200078e0228 */
[----:B------:R-:W-:Y:S01]  /*6880*/  SHF.R.S32.HI R20, RZ, 0x18, R91 ;  /* 0x00000018ff147819 */ /* 0x000fe2000001145b */
        /* <DEDUP_REMOVED lines=8> */
[----:B------:R-:W-:Y:S01]  /*6910*/  IMAD.MOV.U32 R0, RZ, RZ, R85 ;  /* 0x000000ffff007224 */ /* 0x000fe200078e0055 */
[----:B------:R-:W-:Y:S01]  /*6920*/  SHF.R.S32.HI R60, RZ, 0x18, R60 ;  /* 0x00000018ff3c7819 */ /* 0x000fe2000001143c */
[-C--:B------:R-:W-:Y:S01]  /*6930*/  IMAD R45, R55, R58.reuse, R45 ;  /* 0x0000003a372d7224 */ /* 0x080fe200078e022d */
[----:B------:R-:W-:Y:S01]  /*6940*/  SHF.L.U32 R86, R61, 0x8, RZ ;  /* 0x000000083d567819 */ /* 0x000fe200000006ff */
[-C--:B------:R-:W-:Y:S01]  /*6950*/  IMAD R46, R0, R58.reuse, R46 ;  /* 0x0000003a002e7224 */ /* 0x080fe200078e022e */
[----:B------:R-:W-:Y:S01]  /*6960*/  MOV R0, R95 ;  /* 0x0000005f00007202 */ /* 0x000fe20000000f00 */
[-C--:B------:R-:W-:Y:S01]  /*6970*/  IMAD R47, R3, R58.reuse, R47 ;  /* 0x0000003a032f7224 */ /* 0x080fe200078e022f */
[----:B------:R-:W-:Y:S01]  /*6980*/  SHF.R.S32.HI R3, RZ, 0x18, R93 ;  /* 0x00000018ff037819 */ /* 0x000fe2000001145d */
[-C--:B------:R-:W-:Y:S01]  /*6990*/  IMAD R48, R20, R58.reuse, R48 ;  /* 0x0000003a14307224 */ /* 0x080fe200078e0230 */
[----:B------:R-:W-:Y:S01]  /*69a0*/  SHF.R.S32.HI R20, RZ, 0x18, R87 ;  /* 0x00000018ff147819 */ /* 0x000fe20000011457 */
[-C--:B------:R-:W-:Y:S01]  /*69b0*/  IMAD R49, R59, R58.reuse, R49 ;  /* 0x0000003a3b317224 */ /* 0x080fe200078e0231 */
[----:B------:R-:W-:Y:S01]  /*69c0*/  PRMT R82, R62, 0x8880, RZ ;  /* 0x000088803e527816 */ /* 0x000fe200000000ff */
[----:B------:R-:W-:Y:S01]  /*69d0*/  IMAD R24, R0, R58, R24 ;  /* 0x0000003a00187224 */ /* 0x000fe200078e0218 */
[----:B------:R-:W-:Y:S01]  /*69e0*/  SHF.R.S32.HI R0, RZ, 0x18, R90 ;  /* 0x00000018ff007819 */ /* 0x000fe2000001145a */
[C---:B------:R-:W-:Y:S01]  /*69f0*/  IMAD R26, R57.reuse, R26, RZ ;  /* 0x0000001a391a7224 */ /* 0x040fe200078e02ff */
[----:B------:R-:W-:Y:S01]  /*6a00*/  SHF.R.S32.HI R21, RZ, 0x18, R86 ;  /* 0x00000018ff157819 */ /* 0x000fe20000011456 */
[----:B------:R-:W-:Y:S01]  /*6a10*/  IMAD R27, R57, R27, RZ ;  /* 0x0000001b391b7224 */ /* 0x000fe200078e02ff */
[----:B------:R-:W-:Y:S01]  /*6a20*/  SHF.R.S32.HI R61, RZ, 0x18, R61 ;  /* 0x00000018ff3d7819 */ /* 0x000fe2000001143d */
[----:B------:R-:W-:Y:S01]  /*6a30*/  IMAD R25, R3, R58, R25 ;  /* 0x0000003a03197224 */ /* 0x000fe200078e0219 */
[----:B------:R-:W-:Y:S01]  /*6a40*/  MOV R3, R88 ;  /* 0x0000005800037202 */ /* 0x000fe20000000f00 */
[----:B------:R-:W-:Y:S01]  /*6a50*/  IMAD R26, R0, R58, R26 ;  /* 0x0000003a001a7224 */ /* 0x000fe200078e021a */
[----:B------:R-:W-:Y:S01]  /*6a60*/  MOV R0, R82 ;  /* 0x0000005200007202 */ /* 0x000fe20000000f00 */
[----:B------:R-:W-:Y:S01]  /*6a70*/  IMAD R29, R57, R29, RZ ;  /* 0x0000001d391d7224 */ /* 0x000fe200078e02ff */
[----:B------:R-:W-:Y:S01]  /*6a80*/  SHF.L.U32 R80, R62, 0x8, RZ ;  /* 0x000000083e507819 */ /* 0x000fe200000006ff */
[----:B------:R-:W-:Y:S01]  /*6a90*/  IMAD R27, R60, R58, R27 ;  /* 0x0000003a3c1b7224 */ /* 0x000fe200078e021b */
[----:B------:R-:W-:Y:S01]  /*6aa0*/  PRMT R79, R63, 0x8880, RZ ;  /* 0x000088803f4f7816 */ /* 0x000fe200000000ff */
[----:B------:R-:W-:Y:S01]  /*6ab0*/  IMAD R30, R57, R30, RZ ;  /* 0x0000001e391e7224 */ /* 0x000fe200078e02ff */
[----:B------:R-:W-:Y:S01]  /*6ac0*/  SHF.L.U32 R77, R63, 0x10, RZ ;  /* 0x000000103f4d7819 */ /* 0x000fe200000006ff */
[-C--:B------:R-:W-:Y:S01]  /*6ad0*/  IMAD R28, R3, R58.reuse, R28 ;  /* 0x0000003a031c7224 */ /* 0x080fe200078e021c */
[----:B------:R-:W-:Y:S01]  /*6ae0*/  SHF.L.U32 R75, R63, 0x8, RZ ;  /* 0x000000083f4b7819 */ /* 0x000fe200000006ff */
[C---:B------:R-:W-:Y:S01]  /*6af0*/  IMAD R31, R57.reuse, R31, RZ ;  /* 0x0000001f391f7224 */ /* 0x040fe200078e02ff */
[----:B------:R-:W-:Y:S01]  /*6b00*/  PRMT R78, R64, 0x8880, RZ ;  /* 0x00008880404e7816 */ /* 0x000fe200000000ff */
[----:B------:R-:W-:Y:S01]  /*6b10*/  IMAD.U32 R81, R62, 0x10000, RZ ;  /* 0x000100003e517824 */ /* 0x000fe200078e00ff */
[----:B------:R-:W-:Y:S01]  /*6b20*/  SHF.R.S32.HI R62, RZ, 0x18, R62 ;  /* 0x00000018ff3e7819 */ /* 0x000fe2000001143e */
[----:B------:R-:W-:Y:S01]  /*6b30*/  IMAD R29, R20, R58, R29 ;  /* 0x0000003a141d7224 */ /* 0x000fe200078e021d */
[----:B------:R-:W-:Y:S01]  /*6b40*/  SHF.R.S32.HI R20, RZ, 0x18, R77 ;  /* 0x00000018ff147819 */ /* 0x000fe2000001144d */
[----:B------:R-:W-:Y:S01]  /*6b50*/  IMAD R32, R57, R32, RZ ;  /* 0x0000002039207224 */ /* 0x000fe200078e02ff */
[----:B------:R-:W-:Y:S01]  /*6b60*/  SHF.R.S32.HI R3, RZ, 0x18, R81 ;  /* 0x00000018ff037819 */ /* 0x000fe20000011451 */
[-C--:B------:R-:W-:Y:S01]  /*6b70*/  IMAD R30, R21, R58.reuse, R30 ;  /* 0x0000003a151e7224 */ /* 0x080fe200078e021e */
[----:B------:R-:W-:Y:S01]  /*6b80*/  SHF.R.S32.HI R21, RZ, 0x18, R75 ;  /* 0x00000018ff157819 */ /* 0x000fe2000001144b */
[-C--:B------:R-:W-:Y:S01]  /*6b90*/  IMAD R31, R61, R58.reuse, R31 ;  /* 0x0000003a3d1f7224 */ /* 0x080fe200078e021f */
[----:B------:R-:W-:Y:S01]  /*6ba0*/  SHF.R.S32.HI R63, RZ, 0x18, R63 ;  /* 0x00000018ff3f7819 */ /* 0x000fe2000001143f */
[C---:B------:R-:W-:Y:S01]  /*6bb0*/  IMAD R33, R57.reuse, R33, RZ ;  /* 0x0000002139217224 */ /* 0x040fe200078e02ff */
[----:B------:R-:W-:Y:S01]  /*6bc0*/  SHF.L.U32 R74, R64, 0x8, RZ ;  /* 0x00000008404a7819 */ /* 0x000fe200000006ff */
[----:B------:R-:W-:Y:S01]  /*6bd0*/  IMAD R32, R0, R58, R32 ;  /* 0x0000003a00207224 */ /* 0x000fe200078e0220 */
[----:B------:R-:W-:Y:S01]  /*6be0*/  SHF.R.S32.HI R0, RZ, 0x18, R80 ;  /* 0x00000018ff007819 */ /* 0x000fe20000011450 */
[----:B------:R-:W-:Y:S01]  /*6bf0*/  IMAD R34, R57, R34, RZ ;  /* 0x0000002239227224 */ /* 0x000fe200078e02ff */
[----:B------:R-:W-:Y:S01]  /*6c00*/  PRMT R73, R65, 0x8880, RZ ;  /* 0x0000888041497816 */ /* 0x000fe200000000ff */
[----:B------:R-:W-:Y:S01]  /*6c10*/  IMAD R35, R57, R35, RZ ;  /* 0x0000002339237224 */ /* 0x000fe200078e02ff */
[----:B------:R-:W-:Y:S01]  /*6c20*/  SHF.R.S32.HI R50, RZ, 0x18, R64 ;  /* 0x00000018ff327819 */ /* 0x000fe20000011440 */
[----:B------:R-:W-:Y:S01]  /*6c30*/  IMAD R33, R3, R58, R33 ;  /* 0x0000003a03217224 */ /* 0x000fe200078e0221 */
[----:B------:R-:W-:Y:S01]  /*6c40*/  MOV R3, R79 ;  /* 0x0000004f00037202 */ /* 0x000fe20000000f00 */
[----:B------:R-:W-:Y:S01]  /*6c50*/  IMAD R36, R57, R36, RZ ;  /* 0x0000002439247224 */ /* 0x000fe200078e02ff */
[C---:B------:R-:W-:Y:S01]  /*6c60*/  SHF.L.U32 R72, R65.reuse, 0x10, RZ ;  /* 0x0000001041487819 */ /* 0x040fe200000006ff */
[-C--:B------:R-:W-:Y:S01]  /*6c70*/  IMAD R34, R0, R58.reuse, R34 ;  /* 0x0000003a00227224 */ /* 0x080fe200078e0222 */
[----:B------:R-:W-:Y:S01]  /*6c80*/  SHF.L.U32 R71, R65, 0x8, RZ ;  /* 0x0000000841477819 */ /* 0x000fe200000006ff */
[C---:B------:R-:W-:Y:S01]  /*6c90*/  IMAD R37, R57.reuse, R37, RZ ;  /* 0x0000002539257224 */ /* 0x040fe200078e02ff */
[----:B------:R-:W-:Y:S01]  /*6ca0*/  PRMT R70, R66, 0x8880, RZ ;  /* 0x0000888042467816 */ /* 0x000fe200000000ff */
[----:B------:R-:W-:Y:S01]  /*6cb0*/  IMAD R35, R62, R58, R35 ;  /* 0x0000003a3e237224 */ /* 0x000fe200078e0223 */
[----:B------:R-:W-:Y:S01]  /*6cc0*/  SHF.R.S32.HI R51, RZ, 0x18, R65 ;  /* 0x00000018ff337819 */ /* 0x000fe20000011441 */
[----:B------:R-:W-:Y:S01]  /*6cd0*/  IMAD R38, R57, R38, RZ ;  /* 0x0000002639267224 */ /* 0x000fe200078e02ff */
[----:B------:R-:W-:Y:S01]  /*6ce0*/  SHF.L.U32 R69, R66, 0x10, RZ ;  /* 0x0000001042457819 */ /* 0x000fe200000006ff */
[-C--:B------:R-:W-:Y:S01]  /*6cf0*/  IMAD R36, R3, R58.reuse, R36 ;  /* 0x0000003a03247224 */ /* 0x080fe200078e0224 */
[----:B------:R-:W-:Y:S01]  /*6d00*/  SHF.R.S32.HI R52, RZ, 0x18, R66 ;  /* 0x00000018ff347819 */ /* 0x000fe20000011442 */
[----:B------:R-:W-:Y:S01]  /*6d10*/  IMAD R39, R57, R39, RZ ;  /* 0x0000002739277224 */ /* 0x000fe200078e02ff */
[C---:B------:R-:W-:Y:S01]  /*6d20*/  SHF.L.U32 R65, R67.reuse, 0x10, RZ ;  /* 0x0000001043417819 */ /* 0x040fe200000006ff */
[----:B------:R-:W-:Y:S01]  /*6d30*/  IMAD.U32 R76, R64, 0x10000, RZ ;  /* 0x00010000404c7824 */ /* 0x000fe200078e00ff */
[----:B------:R-:W-:Y:S01]  /*6d40*/  SHF.L.U32 R64, R67, 0x8, RZ ;  /* 0x0000000843407819 */ /* 0x000fe200000006ff */
[----:B------:R-:W-:Y:S01]  /*6d50*/  IMAD R37, R20, R58, R37 ;  /* 0x0000003a14257224 */ /* 0x000fe200078e0225 */
[----:B------:R-:W-:Y:S01]  /*6d60*/  SHF.R.S32.HI R20, RZ, 0x18, R72 ;  /* 0x00000018ff147819 */ /* 0x000fe20000011448 */
[----:B-1----:R-:W-:Y:S01]  /*6d70*/  IMAD R4, R57, R4, RZ ;  /* 0x0000000439047224 */ /* 0x002fe200078e02ff */
[----:B------:R-:W-:Y:S01]  /*6d80*/  SHF.R.S32.HI R3, RZ, 0x18, R76 ;  /* 0x00000018ff037819 */ /* 0x000fe2000001144c */
[----:B------:R-:W-:Y:S01]  /*6d90*/  IMAD R38, R21, R58, R38 ;  /* 0x0000003a15267224 */ /* 0x000fe200078e0226 */
[----:B------:R-:W-:Y:S01]  /*6da0*/  SHF.R.S32.HI R53, RZ, 0x18, R67 ;  /* 0x00000018ff357819 */ /* 0x000fe20000011443 */
[----:B------:R-:W-:Y:S01]  /*6db0*/  IMAD.MOV.U32 R0, RZ, RZ, R78 ;  /* 0x000000ffff007224 */ /* 0x000fe200078e004e */
[----:B------:R-:W-:Y:S01]  /*6dc0*/  I2IP.S8.S32.SAT R26, R27, R26, RZ ;  /* 0x0000001a1b1a7239 */ /* 0x000fe200000014ff */
[----:B------:R-:W-:Y:S01]  /*6dd0*/  IMAD R39, R63, R58, R39 ;  /* 0x0000003a3f277224 */ /* 0x000fe200078e0227 */
[----:B------:R-:W-:Y:S01]  /*6de0*/  I2IP.S8.S32.SAT R40, R41, R40, RZ ;  /* 0x0000002829287239 */ /* 0x000fe200000014ff */
[----:B------:R-:W-:Y:S01]  /*6df0*/  IMAD R5, R57, R5, RZ ;  /* 0x0000000539057224 */ /* 0x000fe200078e02ff */
[----:B------:R-:W-:Y:S01]  /*6e00*/  I2IP.S8.S32.SAT R24, R25, R24, R26 ;  /* 0x0000001819187239 */ /* 0x000fe2000000141a */
[----:B------:R-:W-:Y:S01]  /*6e10*/  IMAD R4, R0, R58, R4 ;  /* 0x0000003a00047224 */ /* 0x000fe200078e0204 */
[----:B------:R-:W-:Y:S01]  /*6e20*/  SHF.R.S32.HI R0, RZ, 0x18, R74 ;  /* 0x00000018ff007819 */ /* 0x000fe2000001144a */
[----:B------:R-:W-:Y:S01]  /*6e30*/  IMAD R6, R57, R6, RZ ;  /* 0x0000000639067224 */ /* 0x000fe200078e02ff */
[----:B------:R-:W-:Y:S01]  /*6e40*/  I2IP.S8.S32.SAT R44, R45, R44, RZ ;  /* 0x0000002c2d2c7239 */ /* 0x000fe200000014ff */
[----:B------:R-:W-:Y:S01]  /*6e50*/  IMAD R7, R57, R7, RZ ;  /* 0x0000000739077224 */ /* 0x000fe200078e02ff */
[----:B------:R-:W-:Y:S01]  /*6e60*/  I2IP.S8.S32.SAT R48, R49, R48, RZ ;  /* 0x0000003031307239 */ /* 0x000fe200000014ff */
[----:B------:R-:W-:Y:S01]  /*6e70*/  IMAD R5, R3, R58, R5 ;  /* 0x0000003a03057224 */ /* 0x000fe200078e0205 */
[----:B------:R-:W-:Y:S01]  /*6e80*/  MOV R3, R73 ;  /* 0x0000004900037202 */ /* 0x000fe20000000f00 */
[----:B------:R-:W-:Y:S01]  /*6e90*/  IMAD R8, R57, R8, RZ ;  /* 0x0000000839087224 */ /* 0x000fe200078e02ff */
[----:B------:R-:W-:Y:S01]  /*6ea0*/  I2IP.S8.S32.SAT R30, R31, R30, RZ ;  /* 0x0000001e1f1e7239 */ /* 0x000fe200000014ff */
[----:B------:R-:W-:Y:S01]  /*6eb0*/  IMAD R6, R0, R58, R6 ;  /* 0x0000003a00067224 */ /* 0x000fe200078e0206 */
[----:B------:R-:W-:Y:S01]  /*6ec0*/  SHF.R.S32.HI R0, RZ, 0x18, R71 ;  /* 0x00000018ff007819 */ /* 0x000fe20000011447 */
[----:B------:R-:W-:Y:S01]  /*6ed0*/  IMAD R9, R57, R9, RZ ;  /* 0x0000000939097224 */ /* 0x000fe200078e02ff */
[----:B------:R-:W-:Y:S01]  /*6ee0*/  I2IP.S8.S32.SAT R26, R35, R34, RZ ;  /* 0x00000022231a7239 */ /* 0x000fe200000014ff */
[----:B------:R-:W-:Y:S01]  /*6ef0*/  IMAD R7, R50, R58, R7 ;  /* 0x0000003a32077224 */ /* 0x000fe200078e0207 */
[----:B------:R-:W-:Y:S01]  /*6f00*/  I2IP.S8.S32.SAT R27, R39, R38, RZ ;  /* 0x00000026271b7239 */ /* 0x000fe200000014ff */
[----:B------:R-:W-:Y:S01]  /*6f10*/  IMAD R10, R57, R10, RZ ;  /* 0x0000000a390a7224 */ /* 0x000fe200078e02ff */
[----:B------:R-:W-:Y:S01]  /*6f20*/  I2IP.S8.S32.SAT R105, R23, R22, R40 ;  /* 0x0000001617697239 */ /* 0x000fe20000001428 */
[----:B------:R-:W-:Y:S01]  /*6f30*/  IMAD R8, R3, R58, R8 ;  /* 0x0000003a03087224 */ /* 0x000fe200078e0208 */
[----:B------:R-:W-:Y:S01]  /*6f40*/  MOV R3, R70 ;  /* 0x0000004600037202 */ /* 0x000fe20000000f00 */
[----:B------:R-:W-:Y:S01]  /*6f50*/  IMAD.SHL.U32 R68, R66, 0x100, RZ ;  /* 0x0000010042447824 */ /* 0x000fe200078e00ff */
[----:B------:R-:W-:Y:S01]  /*6f60*/  PRMT R66, R67, 0x8880, RZ ;  /* 0x0000888043427816 */ /* 0x000fe200000000ff */
[----:B------:R-:W-:Y:S01]  /*6f70*/  IMAD R11, R57, R11, RZ ;  /* 0x0000000b390b7224 */ /* 0x000fe200078e02ff */
[----:B------:R-:W-:Y:S01]  /*6f80*/  I2IP.S8.S32.SAT R6, R7, R6, RZ ;  /* 0x0000000607067239 */ /* 0x000fe200000014ff */
[----:B------:R-:W-:Y:S01]  /*6f90*/  IMAD R9, R20, R58, R9 ;  /* 0x0000003a14097224 */ /* 0x000fe200078e0209 */
[----:B------:R-:W-:Y:S01]  /*6fa0*/  SHF.R.S32.HI R20, RZ, 0x18, R69 ;  /* 0x00000018ff147819 */ /* 0x000fe20000011445 */
[C---:B------:R-:W-:Y:S01]  /*6fb0*/  IMAD R12, R57.reuse, R12, RZ ;  /* 0x0000000c390c7224 */ /* 0x040fe200078e02ff */
[----:B------:R-:W-:Y:S01]  /*6fc0*/  UIADD3 UR4, UPT, UPT, UR5, 0xb0, URZ ;  /* 0x000000b005047890 */ /* 0x000fe2000fffe0ff */
[-C--:B------:R-:W-:Y:S01]  /*6fd0*/  IMAD R10, R0, R58.reuse, R10 ;  /* 0x0000003a000a7224 */ /* 0x080fe200078e020a */
[----:B------:R-:W-:Y:S01]  /*6fe0*/  SHF.R.S32.HI R0, RZ, 0x18, R68 ;  /* 0x00000018ff007819 */ /* 0x000fe20000011444 */
[----:B------:R-:W-:Y:S01]  /*6ff0*/  IMAD R13, R57, R13, RZ ;  /* 0x0000000d390d7224 */ /* 0x000fe200078e02ff */
[----:B------:R-:W-:Y:S01]  /*7000*/  UPRMT UR4, UR48, 0x654, UR4 ;  /* 0x0000065430047896 */ /* 0x000fe20008000004 */
[----:B------:R-:W-:Y:S01]  /*7010*/  IMAD R11, R51, R58, R11 ;  /* 0x0000003a330b7224 */ /* 0x000fe200078e020b */
[----:B------:R-:W-:Y:S01]  /*7020*/  I2IP.S8.S32.SAT R4, R5, R4, R6 ;  /* 0x0000000405047239 */ /* 0x000fe20000001406 */
[----:B------:R-:W-:Y:S01]  /*7030*/  IMAD R12, R3, R58, R12 ;  /* 0x0000003a030c7224 */ /* 0x000fe200078e020c */
[----:B------:R-:W-:Y:S01]  /*7040*/  MOV R3, R66 ;  /* 0x0000004200037202 */ /* 0x000fe20000000f00 */
[----:B------:R-:W-:Y:S01]  /*7050*/  IMAD R14, R57, R14, RZ ;  /* 0x0000000e390e7224 */ /* 0x000fe200078e02ff */
[----:B------:R-:W-:Y:S01]  /*7060*/  I2IP.S8.S32.SAT R10, R11, R10, RZ ;  /* 0x0000000a0b0a7239 */ /* 0x000fe200000014ff */
[----:B------:R-:W-:Y:S01]  /*7070*/  IMAD R13, R20, R58, R13 ;  /* 0x0000003a140d7224 */ /* 0x000fe200078e020d */
[----:B------:R-:W-:Y:S01]  /*7080*/  SHF.R.S32.HI R20, RZ, 0x18, R65 ;  /* 0x00000018ff147819 */ /* 0x000fe20000011441 */
[----:B------:R-:W-:Y:S01]  /*7090*/  IMAD R15, R57, R15, RZ ;  /* 0x0000000f390f7224 */ /* 0x000fe200078e02ff */
[----:B------:R-:W-:Y:S01]  /*70a0*/  I2IP.S8.S32.SAT R106, R43, R42, R44 ;  /* 0x0000002a2b6a7239 */ /* 0x000fe2000000142c */
[----:B------:R-:W-:Y:S01]  /*70b0*/  IMAD R16, R57, R16, RZ ;  /* 0x0000001039107224 */ /* 0x000fe200078e02ff */
[----:B------:R-:W-:Y:S01]  /*70c0*/  I2IP.S8.S32.SAT R107, R47, R46, R48 ;  /* 0x0000002e2f6b7239 */ /* 0x000fe20000001430 */
[----:B------:R-:W-:Y:S01]  /*70d0*/  IMAD R14, R0, R58, R14 ;  /* 0x0000003a000e7224 */ /* 0x000fe200078e020e */
[----:B------:R-:W-:Y:S01]  /*70e0*/  SHF.R.S32.HI R0, RZ, 0x18, R64 ;  /* 0x00000018ff007819 */ /* 0x000fe20000011440 */
[----:B------:R-:W-:Y:S01]  /*70f0*/  IMAD R17, R57, R17, RZ ;  /* 0x0000001139117224 */ /* 0x000fe200078e02ff */
[----:B------:R-:W-:Y:S01]  /*7100*/  I2IP.S8.S32.SAT R25, R29, R28, R30 ;  /* 0x0000001c1d197239 */ /* 0x000fe2000000141e */
[----:B------:R-:W-:Y:S01]  /*7110*/  IMAD R15, R52, R58, R15 ;  /* 0x0000003a340f7224 */ /* 0x000fe200078e020f */
[----:B------:R-:W-:Y:S01]  /*7120*/  I2IP.S8.S32.SAT R26, R33, R32, R26 ;  /* 0x00000020211a7239 */ /* 0x000fe2000000141a */
[----:B------:R-:W-:Y:S01]  /*7130*/  IMAD R16, R3, R58, R16 ;  /* 0x0000003a03107224 */ /* 0x000fe200078e0210 */
[----:B------:R-:W-:Y:S01]  /*7140*/  I2IP.S8.S32.SAT R27, R37, R36, R27 ;  /* 0x00000024251b7239 */ /* 0x000fe2000000141b */
[----:B------:R-:W-:Y:S01]  /*7150*/  IMAD R18, R57, R18, RZ ;  /* 0x0000001239127224 */ /* 0x000fe200078e02ff */
[----:B------:R-:W-:Y:S01]  /*7160*/  I2IP.S8.S32.SAT R14, R15, R14, RZ ;  /* 0x0000000e0f0e7239 */ /* 0x000fe200000014ff */
[----:B------:R-:W-:Y:S01]  /*7170*/  IMAD R17, R20, R58, R17 ;  /* 0x0000003a14117224 */ /* 0x000fe200078e0211 */
[----:B------:R-:W-:Y:S01]  /*7180*/  I2IP.S8.S32.SAT R5, R9, R8, R10 ;  /* 0x0000000809057239 */ /* 0x000fe2000000140a */
[----:B------:R-:W-:Y:S01]  /*7190*/  IMAD R19, R57, R19, RZ ;  /* 0x0000001339137224 */ /* 0x000fe200078e02ff */
[----:B------:R-:W-:Y:S01]  /*71a0*/  I2IP.S8.S32.SAT R6, R13, R12, R14 ;  /* 0x0000000c0d067239 */ /* 0x000fe2000000140e */
[-C--:B------:R-:W-:Y:S01]  /*71b0*/  IMAD R18, R0, R58.reuse, R18 ;  /* 0x0000003a00127224 */ /* 0x080fe200078e0212 */
[----:B------:R-:W-:Y:S01]  /*71c0*/  NOP ;  /* 0x0000000000007918 */ /* 0x000fe20000000000 */
[----:B------:R-:W-:Y:S01]  /*71d0*/  IMAD R19, R53, R58, R19 ;  /* 0x0000003a35137224 */ /* 0x000fe200078e0213 */
[----:B------:R-:W-:Y:S01]  /*71e0*/  SYNCS.ARRIVE.TRANS64.RED.A1T0 RZ, [UR4], RZ ;  /* 0x000000ffffff79a7 */ /* 0x000fe20008100404 */
[----:B------:R1:W-:Y:S01]  /*71f0*/  STS.128 [R111+UR44+0x1a00], R104 ;  /* 0x001a00686f007988 */ /* 0x0003e20008000c2c */
[----:B------:R-:W-:Y:S01]  /*7200*/  BSSY.RECONVERGENT B0, `(.L_x_102) ;  /* 0x0000023000007945 */ /* 0x000fe20003800200 */
[----:B------:R-:W-:Y:S02]  /*7210*/  IADD3 R56, PT, PT, R56, 0x1, RZ ;  /* 0x0000000138387810 */ /* 0x000fe40007ffe0ff */
[----:B------:R-:W-:Y:S04]  /*7220*/  I2IP.S8.S32.SAT R7, R19, R18, RZ ;  /* 0x0000001213077239 */ /* 0x000fe800000014ff */
[----:B------:R1:W-:Y:S01]  /*7230*/  STS.128 [R111+UR44+0x2200], R24 ;  /* 0x002200186f007988 */ /* 0x0003e20008000c2c */
[----:B------:R-:W-:Y:S07]  /*7240*/  I2IP.S8.S32.SAT R7, R17, R16, R7 ;  /* 0x0000001011077239 */ /* 0x000fee0000001407 */
[----:B------:R1:W-:Y:S01]  /*7250*/  STS.128 [R111+UR44+0x2a00], R4 ;  /* 0x002a00046f007988 */ /* 0x0003e20008000c2c */
[----:B------:R-:W-:Y:S01]  /*7260*/  @!PT LDS RZ, [RZ] ;  /* 0x00000000fffff984 */ /* 0x000fe20000000800 */
[----:B------:R-:W-:Y:S01]  /*7270*/  @!PT LDS RZ, [RZ] ;  /* 0x00000000fffff984 */ /* 0x000fe20000000800 */
[----:B------:R-:W-:Y:S01]  /*7280*/  @!PT LDS RZ, [RZ] ;  /* 0x00000000fffff984 */ /* 0x000fe20000000800 */
[----:B------:R-:W-:Y:S01]  /*7290*/  @!PT LDS RZ, [RZ] ;  /* 0x00000000fffff984 */ /* 0x000fe20000000800 */
[----:B------:R3:W-:Y:S07]  /*72a0*/  MEMBAR.ALL.CTA ;  /* 0x0000000000007992 */ /* 0x0007ee0000008000 */
[----:B---3--:R-:W3:Y:S02]  /*72b0*/  FENCE.VIEW.ASYNC.S ;  /* 0x00000000000073c6 */ /* 0x008ee40000000000 */
[----:B---3--:R-:W-:Y:S06]  /*72c0*/  BAR.SYNC.DEFER_BLOCKING 0x1, 0x80 ;  /* 0x0042000000007b1d */ /* 0x008fec0000010000 */
[----:B------:R-:W-:Y:S05]  /*72d0*/  @P0 BRA `(.L_x_103) ;  /* 0x0000000000540947 */ /* 0x000fea0003800000 */
[----:B------:R-:W-:Y:S02]  /*72e0*/  UIADD3 UR4, UPT, UPT, UR44, 0x1a00, URZ ;  /* 0x00001a002c047890 */ /* 0x000fe4000fffe0ff */
[----:B------:R-:W-:Y:S02]  /*72f0*/  UIMAD UR9, UR45, 0x60, URZ ;  /* 0x000000602d0978a4 */ /* 0x000fe4000f8e02ff */
[----:B------:R-:W-:Y:S02]  /*7300*/  USHF.L.U32 UR10, UR46, 0x6, URZ ;  /* 0x000000062e0a7899 */ /* 0x000fe400080006ff */
[----:B------:R-:W-:Y:S01]  /*7310*/  MOV R118, UR4 ;  /* 0x0000000400767c02 */ /* 0x000fe20008000f00 */
[----:B------:R-:W-:Y:S01]  /*7320*/  UIADD3 UR4, UP0, UPT, UR62, 0x680, URZ ;  /* 0x000006803e047890 */ /* 0x000fe2000ff1e0ff */
[----:B------:R-:W-:Y:S02]  /*7330*/  UMOV UR11, UR36 ;  /* 0x00000024000b7c82 */ /* 0x000fe40008000000 */
[----:B------:R-:W-:Y:S01]  /*7340*/  R2UR UR8, R118 ;  /* 0x00000000760872ca */ /* 0x000fe200000e0000 */
[----:B------:R-:W-:Y:S02]  /*7350*/  UIADD3.X UR5, UPT, UPT, URZ, UR63, URZ, UP0, !UPT ;  /* 0x0000003fff057290 */ /* 0x000fe400087fe4ff */
[----:B------:R-:W-:Y:S02]  /*7360*/  UIADD3 UR16, UPT, UPT, UR44, 0x2200, URZ ;  /* 0x000022002c107890 */ /* 0x000fe4000fffe0ff */
[----:B------:R-:W-:Y:S01]  /*7370*/  UIADD3 UR17, UPT, UPT, UR9, 0x20, URZ ;  /* 0x0000002009117890 */ /* 0x000fe2000fffe0ff */
[----:B------:R-:W-:Y:S01]  /*7380*/  UMOV UR19, UR36 ;  /* 0x0000002400137c82 */ /* 0x000fe20008000000 */
[----:B------:R-:W-:Y:S01]  /*7390*/  UMOV UR18, UR10 ;  /* 0x0000000a00127c82 */ /* 0x000fe20008000000 */
[----:B------:R-:W-:Y:S02]  /*73a0*/  UIADD3 UR12, UPT, UPT, UR44, 0x2a00, URZ ;  /* 0x00002a002c0c7890 */ /* 0x000fe4000fffe0ff */
[----:B------:R-:W-:Y:S03]  /*73b0*/  UIADD3 UR13, UPT, UPT, UR9, 0x40, URZ ;  /* 0x00000040090d7890 */ /* 0x000fe6000fffe0ff */
[----:B------:R3:W-:Y:S01]  /*73c0*/  UTMASTG.3D [UR8], [UR4] ;  /* 0x00000008040073b5 */ /* 0x0007e20008010000 */
[----:B------:R-:W-:Y:S01]  /*73d0*/  UMOV UR15, UR36 ;  /* 0x00000024000f7c82 */ /* 0x000fe20008000000 */
[----:B------:R-:W-:Y:S01]  /*73e0*/  UMOV UR14, UR10 ;  /* 0x0000000a000e7c82 */ /* 0x000fe20008000000 */
[----:B------:R3:W-:Y:S03]  /*73f0*/  UTMASTG.3D [UR16], [UR4] ;  /* 0x00000010040073b5 */ /* 0x0007e60008010000 */
[----:B------:R3:W-:Y:S01]  /*7400*/  UTMASTG.3D [UR12], [UR4] ;  /* 0x0000000c040073b5 */ /* 0x0007e20008010000 */
[----:B------:R0:W-:Y:S01]  /*7410*/  UTMACMDFLUSH ;  /* 0x00000000000079b7 */ /* 0x0001e20000000000 */
[----:B---3--:R-:W-:Y:S04]  /*7420*/  DEPBAR.LE SB0, 0x0 ;  /* 0x000080000000791a */ /* 0x008fe80000000000 */
.L_x_103:
[----:B------:R-:W-:Y:S05]  /*7430*/  BSYNC.RECONVERGENT B0 ;  /* 0x0000000000007941 */ /* 0x000fea0003800200 */
.L_x_102:
[----:B------:R-:W-:Y:S01]  /*7440*/  BAR.SYNC.DEFER_BLOCKING 0x1, 0x80 ;  /* 0x0042000000007b1d */ /* 0x000fe20000010000 */
[----:B------:R-:W-:Y:S01]  /*7450*/  ISETP.NE.AND P0, PT, R114, 0x2, PT ;  /* 0x000000027200780c */ /* 0x000fe20003f05270 */
[----:B------:R-:W-:Y:S01]  /*7460*/  UISETP.NE.AND UP0, UPT, UR47, URZ, UPT ;  /* 0x000000ff2f00728c */ /* 0x000fe2000bf05270 */
[----:B------:R-:W-:Y:S01]  /*7470*/  ISETP.NE.AND P1, PT, R56, 0x4, PT ;  /* 0x000000043800780c */ /* 0x000fe20003f25270 */
[----:B------:R-:W-:Y:S01]  /*7480*/  UIADD3 UR45, UPT, UPT, UR37, UR57, URZ ;  /* 0x00000039252d7290 */ /* 0x000fe2000fffe0ff */
[----:B------:R-:W-:Y:S01]  /*7490*/  SEL R3, RZ, 0x1, P0 ;  /* 0x00000001ff037807 */ /* 0x000fe20000000000 */
[----:B------:R-:W-:Y:S01]  /*74a0*/  UIADD3 UR46, UPT, UPT, UR38, UR60, URZ ;  /* 0x0000003c262e7290 */ /* 0x000fe2000fffe0ff */
[----:B------:R-:W-:Y:S02]  /*74b0*/  SEL R0, RZ, 0x1, P1 ;  /* 0x00000001ff007807 */ /* 0x000fe40000800000 */
[----:B------:R-:W-:Y:S02]  /*74c0*/  LOP3.LUT R116, R116, R3, RZ, 0x3c, !PT ;  /* 0x0000000374747212 */ /* 0x000fe400078e3cff */
[----:B------:R-:W-:Y:S02]  /*74d0*/  LOP3.LUT R117, R117, R0, RZ, 0x3c, !PT ;  /* 0x0000000075757212 */ /* 0x000fe400078e3cff */
[----:B------:R-:W-:Y:S02]  /*74e0*/  SEL R114, R114, RZ, P0 ;  /* 0x000000ff72727207 */ /* 0x000fe40000000000 */
[----:B------:R-:W-:Y:S01]  /*74f0*/  SEL R56, R56, RZ, P1 ;  /* 0x000000ff38387207 */ /* 0x000fe20000800000 */
[----:B------:R-:W-:Y:S01]  /*7500*/  UMOV UR36, UR51 ;  /* 0x0000003300247c82 */ /* 0x000fe20008000000 */
[----:B------:R-:W-:Y:S05]  /*7510*/  BRA.U UP0, `(.L_x_104) ;  /* 0xffffffdd00047547 */ /* 0x000fea000b83ffff */
[----:B------:R-:W-:Y:S05]  /*7520*/  EXIT ;  /* 0x000000000000794d */ /* 0x000fea0003800000 */
.L_x_24:
[----:B---3--:R3:W4:Y:S02]  /*7530*/  SYNCS.PHASECHK.TRANS64.TRYWAIT P0, [R0+URZ+0xe0], R2 ;  /* 0x0000e002000075a7 */ /* 0x00872400080011ff */
[----:B----4-:R-:W-:Y:S05]  /*7540*/  @!P0 NANOSLEEP.SYNCS 0x989680 ;  /* 0x009896800000895d */ /* 0x010fea0003900000 */
[----:B------:R-:W4:Y:S02]  /*7550*/  @!P0 SYNCS.PHASECHK.TRANS64 P0, [R0+URZ+0xe0], R2 ;  /* 0x0000e002000085a7 */ /* 0x000f2400080010ff */
[----:B----4-:R-:W-:Y:S05]  /*7560*/  @!P0 BRA `(.L_x_24) ;  /* 0xfffffffc00f08947 */ /* 0x010fea000383ffff */
[----:B------:R-:W-:Y:S05]  /*7570*/  BRA `(.L_x_105) ;  /* 0xffffffa000a47947 */ /* 0x000fea000383ffff */
.L_x_27:
[----:B--2---:R-:W-:-:S07]  /*7580*/  MOV R0, UR33 ;  /* 0x0000002100007c02 */ /* 0x004fce0008000f00 */
.L_x_106:
[----:B--2---:R2:W3:Y:S02]  /*7590*/  SYNCS.PHASECHK.TRANS64.TRYWAIT P0, [R0+URZ+0x28], R3 ;  /* 0x00002803000075a7 */ /* 0x0044e400080011ff */
[----:B---3--:R-:W-:Y:S05]  /*75a0*/  @!P0 NANOSLEEP.SYNCS 0x989680 ;  /* 0x009896800000895d */ /* 0x008fea0003900000 */
[----:B------:R-:W3:Y:S02]  /*75b0*/  @!P0 SYNCS.PHASECHK.TRANS64 P0, [R0+URZ+0x28], R3 ;  /* 0x00002803000085a7 */ /* 0x000ee400080010ff */
[----:B---3--:R-:W-:Y:S05]  /*75c0*/  @!P0 BRA `(.L_x_106) ;  /* 0xfffffffc00f08947 */ /* 0x008fea000383ffff */
[----:B------:R-:W-:Y:S05]  /*75d0*/  BRA `(.L_x_26) ;  /* 0xffffffa000ec7947 */ /* 0x000fea000383ffff */
.L_x_34:
[----:B-1----:R-:W-:-:S07]  /*75e0*/  MOV R0, UR33 ;  /* 0x0000002100007c02 */ /* 0x002fce0008000f00 */
.L_x_107:
[----:B-1----:R1:W2:Y:S02]  /*75f0*/  SYNCS.PHASECHK.TRANS64.TRYWAIT P0, [R0+URZ+0x28], R3 ;  /* 0x00002803000075a7 */ /* 0x0022a400080011ff */
[----:B--2---:R-:W-:Y:S05]  /*7600*/  @!P0 NANOSLEEP.SYNCS 0x989680 ;  /* 0x009896800000895d */ /* 0x004fea0003900000 */
[----:B------:R-:W2:Y:S02]  /*7610*/  @!P0 SYNCS.PHASECHK.TRANS64 P0, [R0+URZ+0x28], R3 ;  /* 0x00002803000085a7 */ /* 0x000ea400080010ff */
[----:B--2---:R-:W-:Y:S05]  /*7620*/  @!P0 BRA `(.L_x_107) ;  /* 0xfffffffc00f08947 */ /* 0x004fea000383ffff */
[----:B------:R-:W-:Y:S05]  /*7630*/  BRA `(.L_x_33) ;  /* 0xffffffa400dc7947 */ /* 0x000fea000383ffff */
.L_x_39:
[----:B-1----:R1:W2:Y:S02]  /*7640*/  SYNCS.PHASECHK.TRANS64.TRYWAIT P0, [R3+URZ+0x70], R0 ;  /* 0x00007000030075a7 */ /* 0x0022a400080011ff */
[----:B--2---:R-:W-:Y:S05]  /*7650*/  @!P0 NANOSLEEP.SYNCS 0x989680 ;  /* 0x009896800000895d */ /* 0x004fea0003900000 */
[----:B------:R-:W2:Y:S02]  /*7660*/  @!P0 SYNCS.PHASECHK.TRANS64 P0, [R3+URZ+0x70], R0 ;  /* 0x00007000030085a7 */ /* 0x000ea400080010ff */
[----:B--2---:R-:W-:Y:S05]  /*7670*/  @!P0 BRA `(.L_x_39) ;  /* 0xfffffffc00f08947 */ /* 0x004fea000383ffff */
[----:B------:R-:W-:Y:S05]  /*7680*/  BRA `(.L_x_108) ;  /* 0xffffffa800ac7947 */ /* 0x000fea000383ffff */
.L_x_43:
[----:B------:R-:W-:-:S07]  /*7690*/  MOV R0, UR4 ;  /* 0x0000000400007c02 */ /* 0x000fce0008000f00 */
.L_x_109:
[----:B-1----:R1:W2:Y:S02]  /*76a0*/  SYNCS.PHASECHK.TRANS64.TRYWAIT P0, [R0+URZ], R2 ;  /* 0x00000002000075a7 */ /* 0x0022a400080011ff */
[----:B--2---:R-:W-:Y:S05]  /*76b0*/  @!P0 NANOSLEEP.SYNCS 0x989680 ;  /* 0x009896800000895d */ /* 0x004fea0003900000 */
[----:B------:R-:W2:Y:S02]  /*76c0*/  @!P0 SYNCS.PHASECHK.TRANS64 P0, [R0+URZ], R2 ;  /* 0x00000002000085a7 */ /* 0x000ea400080010ff */
[----:B--2---:R-:W-:Y:S05]  /*76d0*/  @!P0 BRA `(.L_x_109) ;  /* 0xfffffffc00f08947 */ /* 0x004fea000383ffff */
[----:B------:R-:W-:Y:S05]  /*76e0*/  BRA `(.L_x_110) ;  /* 0xffffffb000507947 */ /* 0x000fea000383ffff */
.L_x_44:
[----:B------:R-:W-:-:S07]  /*76f0*/  MOV R0, UR5 ;  /* 0x0000000500007c02 */ /* 0x000fce0008000f00 */
.L_x_111:
[----:B-1----:R1:W2:Y:S02]  /*7700*/  SYNCS.PHASECHK.TRANS64.TRYWAIT P0, [R0+URZ], R3 ;  /* 0x00000003000075a7 */ /* 0x0022a400080011ff */
[----:B--2---:R-:W-:Y:S05]  /*7710*/  @!P0 NANOSLEEP.SYNCS 0x989680 ;  /* 0x009896800000895d */ /* 0x004fea0003900000 */
[----:B------:R-:W2:Y:S02]  /*7720*/  @!P0 SYNCS.PHASECHK.TRANS64 P0, [R0+URZ], R3 ;  /* 0x00000003000085a7 */ /* 0x000ea400080010ff */
[----:B--2---:R-:W-:Y:S05]  /*7730*/  @!P0 BRA `(.L_x_111) ;  /* 0xfffffffc00f08947 */ /* 0x004fea000383ffff */
[----:B------:R-:W-:Y:S05]  /*7740*/  BRA `(.L_x_112) ;  /* 0xffffffb0005c7947 */ /* 0x000fea000383ffff */
.L_x_45:
[----:B------:R-:W-:-:S07]  /*7750*/  MOV R0, UR5 ;  /* 0x0000000500007c02 */ /* 0x000fce0008000f00 */
.L_x_113:
[----:B-1----:R1:W2:Y:S02]  /*7760*/  SYNCS.PHASECHK.TRANS64.TRYWAIT P0, [R0+URZ], R3 ;  /* 0x00000003000075a7 */ /* 0x0022a400080011ff */
[----:B--2---:R-:W-:Y:S05]  /*7770*/  @!P0 NANOSLEEP.SYNCS 0x989680 ;  /* 0x009896800000895d */ /* 0x004fea0003900000 */
[----:B------:R-:W2:Y:S02]  /*7780*/  @!P0 SYNCS.PHASECHK.TRANS64 P0, [R0+URZ], R3 ;  /* 0x00000003000085a7 */ /* 0x000ea400080010ff */
[----:B--2---:R-:W-:Y:S05]  /*7790*/  @!P0 BRA `(.L_x_113) ;  /* 0xfffffffc00f08947 */ /* 0x004fea000383ffff */
[----:B------:R-:W-:Y:S05]  /*77a0*/  BRA `(.L_x_114) ;  /* 0xffffffb000687947 */ /* 0x000fea000383ffff */
.L_x_46:
[----:B------:R-:W-:-:S07]  /*77b0*/  MOV R0, UR5 ;  /* 0x0000000500007c02 */ /* 0x000fce0008000f00 */
.L_x_115:
[----:B-1----:R1:W2:Y:S02]  /*77c0*/  SYNCS.PHASECHK.TRANS64.TRYWAIT P0, [R0+URZ], R3 ;  /* 0x00000003000075a7 */ /* 0x0022a400080011ff */
[----:B--2---:R-:W-:Y:S05]  /*77d0*/  @!P0 NANOSLEEP.SYNCS 0x989680 ;  /* 0x009896800000895d */ /* 0x004fea0003900000 */
[----:B------:R-:W2:Y:S02]  /*77e0*/  @!P0 SYNCS.PHASECHK.TRANS64 P0, [R0+URZ], R3 ;  /* 0x00000003000085a7 */ /* 0x000ea400080010ff */
[----:B--2---:R-:W-:Y:S05]  /*77f0*/  @!P0 BRA `(.L_x_115) ;  /* 0xfffffffc00f08947 */ /* 0x004fea000383ffff */
[----:B------:R-:W-:Y:S05]  /*7800*/  BRA `(.L_x_116) ;  /* 0xffffffb000747947 */ /* 0x000fea000383ffff */
.L_x_49:
[----:B--2---:R2:W3:Y:S02]  /*7810*/  SYNCS.PHASECHK.TRANS64.TRYWAIT P0, [R2+URZ+0xd0], R4 ;  /* 0x0000d004020075a7 */ /* 0x0044e400080011ff */
[----:B---3--:R-:W-:Y:S05]  /*7820*/  @!P0 NANOSLEEP.SYNCS 0x989680 ;  /* 0x009896800000895d */ /* 0x008fea0003900000 */
[----:B------:R-:W3:Y:S02]  /*7830*/  @!P0 SYNCS.PHASECHK.TRANS64 P0, [R2+URZ+0xd0], R4 ;  /* 0x0000d004020085a7 */ /* 0x000ee400080010ff */
[----:B---3--:R-:W-:Y:S05]  /*7840*/  @!P0 BRA `(.L_x_49) ;  /* 0xfffffffc00f08947 */ /* 0x008fea000383ffff */
[----:B------:R-:W-:Y:S05]  /*7850*/  BRA `(.L_x_117) ;  /* 0xffffffb000d07947 */ /* 0x000fea000383ffff */
.L_x_50:
[----:B------:R-:W-:-:S07]  /*7860*/  MOV R2, UR4 ;  /* 0x0000000400027c02 */ /* 0x000fce0008000f00 */
.L_x_118:
[----:B--2---:R2:W3:Y:S02]  /*7870*/  SYNCS.PHASECHK.TRANS64.TRYWAIT P0, [R2+URZ+0x80], R5 ;  /* 0x00008005020075a7 */ /* 0x0044e400080011ff */
[----:B---3--:R-:W-:Y:S05]  /*7880*/  @!P0 NANOSLEEP.SYNCS 0x989680 ;  /* 0x009896800000895d */ /* 0x008fea0003900000 */
[----:B------:R-:W3:Y:S02]  /*7890*/  @!P0 SYNCS.PHASECHK.TRANS64 P0, [R2+URZ+0x80], R5 ;  /* 0x00008005020085a7 */ /* 0x000ee400080010ff */
[----:B---3--:R-:W-:Y:S05]  /*78a0*/  @!P0 BRA `(.L_x_118) ;  /* 0xfffffffc00f08947 */ /* 0x008fea000383ffff */
[----:B------:R-:W-:Y:S05]  /*78b0*/  BRA `(.L_x_119) ;  /* 0xffffffb000e07947 */ /* 0x000fea000383ffff */
.L_x_51:
[----:B--2---:R2:W3:Y:S02]  /*78c0*/  SYNCS.PHASECHK.TRANS64.TRYWAIT P1, [R2+URZ+0x70], R4 ;  /* 0x00007004020075a7 */ /* 0x0044e400080211ff */
[----:B---3--:R-:W-:Y:S05]  /*78d0*/  @!P1 NANOSLEEP.SYNCS 0x989680 ;  /* 0x009896800000995d */ /* 0x008fea0003900000 */
[----:B------:R-:W3:Y:S02]  /*78e0*/  @!P1 SYNCS.PHASECHK.TRANS64 P1, [R2+URZ+0x70], R4 ;  /* 0x00007004020095a7 */ /* 0x000ee400080210ff */
[----:B---3--:R-:W-:Y:S05]  /*78f0*/  @!P1 BRA `(.L_x_51) ;  /* 0xfffffffc00f09947 */ /* 0x008fea000383ffff */
[----:B------:R-:W-:Y:S05]  /*7900*/  BRA `(.L_x_120) ;  /* 0xffffffb400107947 */ /* 0x000fea000383ffff */
.L_x_54:
[----:B------:R-:W-:-:S07]  /*7910*/  MOV R0, UR4 ;  /* 0x0000000400007c02 */ /* 0x000fce0008000f00 */
.L_x_121:
[----:B--2---:R2:W3:Y:S02]  /*7920*/  SYNCS.PHASECHK.TRANS64.TRYWAIT P0, [R0+URZ+0x80], R2 ;  /* 0x00008002000075a7 */ /* 0x0044e400080011ff */
[----:B---3--:R-:W-:Y:S05]  /*7930*/  @!P0 NANOSLEEP.SYNCS 0x989680 ;  /* 0x009896800000895d */ /* 0x008fea0003900000 */
[----:B------:R-:W3:Y:S02]  /*7940*/  @!P0 SYNCS.PHASECHK.TRANS64 P0, [R0+URZ+0x80], R2 ;  /* 0x00008002000085a7 */ /* 0x000ee400080010ff */
[----:B---3--:R-:W-:Y:S05]  /*7950*/  @!P0 BRA `(.L_x_121) ;  /* 0xfffffffc00f08947 */ /* 0x008fea000383ffff */
[----:B------:R-:W-:Y:S05]  /*7960*/  BRA `(.L_x_53) ;  /* 0xffffffb400647947 */ /* 0x000fea000383ffff */
.L_x_61:
[----:B-1----:R1:W2:Y:S02]  /*7970*/  SYNCS.PHASECHK.TRANS64.TRYWAIT P1, [R0+URZ+0x70], R2 ;  /* 0x00007002000075a7 */ /* 0x0022a400080211ff */
[----:B--2---:R-:W-:Y:S05]  /*7980*/  @!P1 NANOSLEEP.SYNCS 0x989680 ;  /* 0x009896800000995d */ /* 0x004fea0003900000 */
[----:B------:R-:W2:Y:S02]  /*7990*/  @!P1 SYNCS.PHASECHK.TRANS64 P1, [R0+URZ+0x70], R2 ;  /* 0x00007002000095a7 */ /* 0x000ea400080210ff */
[----:B--2---:R-:W-:Y:S05]  /*79a0*/  @!P1 BRA `(.L_x_61) ;  /* 0xfffffffc00f09947 */ /* 0x004fea000383ffff */
[----:B------:R-:W-:Y:S05]  /*79b0*/  BRA `(.L_x_122) ;  /* 0xffffffb800f87947 */ /* 0x000fea000383ffff */
.L_x_62:
[----:B------:R-:W-:-:S07]  /*79c0*/  MOV R2, UR47 ;  /* 0x0000002f00027c02 */ /* 0x000fce0008000f00 */
.L_x_123:
[----:B-1----:R1:W2:Y:S02]  /*79d0*/  SYNCS.PHASECHK.TRANS64.TRYWAIT P0, [R2+URZ+0xb0], R0 ;  /* 0x0000b000020075a7 */ /* 0x0022a400080011ff */
[----:B--2---:R-:W-:Y:S05]  /*79e0*/  @!P0 NANOSLEEP.SYNCS 0x989680 ;  /* 0x009896800000895d */ /* 0x004fea0003900000 */
[----:B------:R-:W2:Y:S02]  /*79f0*/  @!P0 SYNCS.PHASECHK.TRANS64 P0, [R2+URZ+0xb0], R0 ;  /* 0x0000b000020085a7 */ /* 0x000ea400080010ff */
[----:B--2---:R-:W-:Y:S05]  /*7a00*/  @!P0 BRA `(.L_x_123) ;  /* 0xfffffffc00f08947 */ /* 0x004fea000383ffff */
[----:B------:R-:W-:Y:S05]  /*7a10*/  BRA `(.L_x_124) ;  /* 0xffffffbc00407947 */ /* 0x000fea000383ffff */
.L_x_65:
[----:B------:R-:W-:Y:S07]  /*7a20*/  MOV R0, UR7 ;  /* 0x0000000700007c02 */ /* 0x000fee0008000f00 */
.L_x_125:
[----:B-1----:R1:W2:Y:S02]  /*7a30*/  SYNCS.PHASECHK.TRANS64.TRYWAIT P0, [R0+URZ], R2 ;  /* 0x00000002000075a7 */ /* 0x0022a400080011ff */
[----:B--2---:R-:W-:Y:S05]  /*7a40*/  @!P0 NANOSLEEP.SYNCS 0x989680 ;  /* 0x009896800000895d */ /* 0x004fea0003900000 */
[----:B------:R-:W2:Y:S02]  /*7a50*/  @!P0 SYNCS.PHASECHK.TRANS64 P0, [R0+URZ], R2 ;  /* 0x00000002000085a7 */ /* 0x000ea400080010ff */
[----:B--2---:R-:W-:Y:S05]  /*7a60*/  @!P0 BRA `(.L_x_125) ;  /* 0xfffffffc00f08947 */ /* 0x004fea000383ffff */
[----:B------:R-:W-:Y:S05]  /*7a70*/  BRA `(.L_x_64) ;  /* 0xffffffbc005c7947 */ /* 0x000fea000383ffff */
.L_x_68:
[----:B------:R-:W-:-:S07]  /*7a80*/  MOV R0, UR4 ;  /* 0x0000000400007c02 */ /* 0x000fce0008000f00 */
.L_x_126:
[----:B--2---:R2:W3:Y:S02]  /*7a90*/  SYNCS.PHASECHK.TRANS64.TRYWAIT P0, [R0+URZ], R2 ;  /* 0x00000002000075a7 */ /* 0x0044e400080011ff */
[----:B---3--:R-:W-:Y:S05]  /*7aa0*/  @!P0 NANOSLEEP.SYNCS 0x989680 ;  /* 0x009896800000895d */ /* 0x008fea0003900000 */
[----:B------:R-:W3:Y:S02]  /*7ab0*/  @!P0 SYNCS.PHASECHK.TRANS64 P0, [R0+URZ], R2 ;  /* 0x00000002000085a7 */ /* 0x000ee400080010ff */
[----:B---3--:R-:W-:Y:S05]  /*7ac0*/  @!P0 BRA `(.L_x_126) ;  /* 0xfffffffc00f08947 */ /* 0x008fea000383ffff */
[----:B------:R-:W-:Y:S05]  /*7ad0*/  BRA `(.L_x_127) ;  /* 0xffffffc0008c7947 */ /* 0x000fea000383ffff */
.L_x_69:
[----:B------:R-:W-:-:S07]  /*7ae0*/  MOV R0, UR5 ;  /* 0x0000000500007c02 */ /* 0x000fce0008000f00 */
.L_x_128:
[----:B-1----:R1:W2:Y:S02]  /*7af0*/  SYNCS.PHASECHK.TRANS64.TRYWAIT P0, [R0+URZ], R3 ;  /* 0x00000003000075a7 */ /* 0x0022a400080011ff */
[----:B--2---:R-:W-:Y:S05]  /*7b00*/  @!P0 NANOSLEEP.SYNCS 0x989680 ;  /* 0x009896800000895d */ /* 0x004fea0003900000 */
[----:B------:R-:W2:Y:S02]  /*7b10*/  @!P0 SYNCS.PHASECHK.TRANS64 P0, [R0+URZ], R3 ;  /* 0x00000003000085a7 */ /* 0x000ea400080010ff */
[----:B--2---:R-:W-:Y:S05]  /*7b20*/  @!P0 BRA `(.L_x_128) ;  /* 0xfffffffc00f08947 */ /* 0x004fea000383ffff */
[----:B------:R-:W-:Y:S05]  /*7b30*/  BRA `(.L_x_129) ;  /* 0xffffffc000987947 */ /* 0x000fea000383ffff */
.L_x_70:
[----:B------:R-:W-:-:S07]  /*7b40*/  MOV R0, UR5 ;  /* 0x0000000500007c02 */ /* 0x000fce0008000f00 */
.L_x_130:
[----:B-1----:R1:W2:Y:S02]  /*7b50*/  SYNCS.PHASECHK.TRANS64.TRYWAIT P0, [R0+URZ], R3 ;  /* 0x00000003000075a7 */ /* 0x0022a400080011ff */
[----:B--2---:R-:W-:Y:S05]  /*7b60*/  @!P0 NANOSLEEP.SYNCS 0x989680 ;  /* 0x009896800000895d */ /* 0x004fea0003900000 */
[----:B------:R-:W2:Y:S02]  /*7b70*/  @!P0 SYNCS.PHASECHK.TRANS64 P0, [R0+URZ], R3 ;  /* 0x00000003000085a7 */ /* 0x000ea400080010ff */
[----:B--2---:R-:W-:Y:S05]  /*7b80*/  @!P0 BRA `(.L_x_130) ;  /* 0xfffffffc00f08947 */ /* 0x004fea000383ffff */
[----:B------:R-:W-:Y:S05]  /*7b90*/  BRA `(.L_x_131) ;  /* 0xffffffc000a47947 */ /* 0x000fea000383ffff */
.L_x_71:
[----:B-1----:R-:W-:-:S07]  /*7ba0*/  MOV R0, UR4 ;  /* 0x0000000400007c02 */ /* 0x002fce0008000f00 */
.L_x_132:
[----:B-1----:R1:W2:Y:S02]  /*7bb0*/  SYNCS.PHASECHK.TRANS64.TRYWAIT P0, [R0+URZ], R2 ;  /* 0x00000002000075a7 */ /* 0x0022a400080011ff */
[----:B--2---:R-:W-:Y:S05]  /*7bc0*/  @!P0 NANOSLEEP.SYNCS 0x989680 ;  /* 0x009896800000895d */ /* 0x004fea0003900000 */
[----:B------:R-:W2:Y:S02]  /*7bd0*/  @!P0 SYNCS.PHASECHK.TRANS64 P0, [R0+URZ], R2 ;  /* 0x00000002000085a7 */ /* 0x000ea400080010ff */
[----:B--2---:R-:W-:Y:S05]  /*7be0*/  @!P0 BRA `(.L_x_132) ;  /* 0xfffffffc00f08947 */ /* 0x004fea000383ffff */
[----:B------:R-:W-:Y:S05]  /*7bf0*/  BRA `(.L_x_133) ;  /* 0xffffffc000b07947 */ /* 0x000fea000383ffff */
.L_x_76:
[----:B--2---:R2:W3:Y:S02]  /*7c00*/  SYNCS.PHASECHK.TRANS64.TRYWAIT P0, [R3+URZ+0x70], R0 ;  /* 0x00007000030075a7 */ /* 0x0044e400080011ff */
[----:B---3--:R-:W-:Y:S05]  /*7c10*/  @!P0 NANOSLEEP.SYNCS 0x989680 ;  /* 0x009896800000895d */ /* 0x008fea0003900000 */
[----:B------:R-:W3:Y:S02]  /*7c20*/  @!P0 SYNCS.PHASECHK.TRANS64 P0, [R3+URZ+0x70], R0 ;  /* 0x00007000030085a7 */ /* 0x000ee400080010ff */
[----:B---3--:R-:W-:Y:S05]  /*7c30*/  @!P0 BRA `(.L_x_76) ;  /* 0xfffffffc00f08947 */ /* 0x008fea000383ffff */
[----:B------:R-:W-:Y:S05]  /*7c40*/  BRA `(.L_x_134) ;  /* 0xffffffc400d87947 */ /* 0x000fea000383ffff */
.L_x_79:
[----:B--2---:R-:W-:Y:S07]  /*7c50*/  MOV R0, UR21 ;  /* 0x0000001500007c02 */ /* 0x004fee0008000f00 */
.L_x_135:
[----:B--2---:R2:W3:Y:S02]  /*7c60*/  SYNCS.PHASECHK.TRANS64.TRYWAIT P1, [R0+URZ+0x68], R3 ;  /* 0x00006803000075a7 */ /* 0x0044e400080211ff */
[----:B---3--:R-:W-:Y:S05]  /*7c70*/  @!P1 NANOSLEEP.SYNCS 0x989680 ;  /* 0x009896800000995d */ /* 0x008fea0003900000 */
[----:B------:R-:W3:Y:S02]  /*7c80*/  @!P1 SYNCS.PHASECHK.TRANS64 P1, [R0+URZ+0x68], R3 ;  /* 0x00006803000095a7 */ /* 0x000ee400080210ff */
[----:B---3--:R-:W-:Y:S05]  /*7c90*/  @!P1 BRA `(.L_x_135) ;  /* 0xfffffffc00f09947 */ /* 0x008fea000383ffff */
[----:B------:R-:W-:Y:S05]  /*7ca0*/  BRA `(.L_x_78) ;  /* 0xffffffcc004c7947 */ /* 0x000fea000383ffff */
.L_x_82:
[----:B--2---:R-:W-:Y:S07]  /*7cb0*/  MOV R0, UR21 ;  /* 0x0000001500007c02 */ /* 0x004fee0008000f00 */
.L_x_136:
[----:B--2---:R2:W3:Y:S02]  /*7cc0*/  SYNCS.PHASECHK.TRANS64.TRYWAIT P0, [R0+URZ+0x58], R2 ;  /* 0x00005802000075a7 */ /* 0x0044e400080011ff */
[----:B---3--:R-:W-:Y:S05]  /*7cd0*/  @!P0 NANOSLEEP.SYNCS 0x989680 ;  /* 0x009896800000895d */ /* 0x008fea0003900000 */
[----:B------:R-:W3:Y:S02]  /*7ce0*/  @!P0 SYNCS.PHASECHK.TRANS64 P0, [R0+URZ+0x58], R2 ;  /* 0x00005802000085a7 */ /* 0x000ee400080010ff */
[----:B---3--:R-:W-:Y:S05]  /*7cf0*/  @!P0 BRA `(.L_x_136) ;  /* 0xfffffffc00f08947 */ /* 0x008fea000383ffff */
[----:B------:R-:W-:Y:S05]  /*7d00*/  BRA `(.L_x_137) ;  /* 0xffffffcc00a07947 */ /* 0x000fea000383ffff */
.L_x_85:
[----:B--2---:R2:W3:Y:S02]  /*7d10*/  SYNCS.PHASECHK.TRANS64.TRYWAIT P0, [R8+URZ+0x70], R0 ;  /* 0x00007000080075a7 */ /* 0x0044e400080011ff */
[----:B---3--:R-:W-:Y:S05]  /*7d20*/  @!P0 NANOSLEEP.SYNCS 0x989680 ;  /* 0x009896800000895d */ /* 0x008fea0003900000 */
[----:B------:R-:W3:Y:S02]  /*7d30*/  @!P0 SYNCS.PHASECHK.TRANS64 P0, [R8+URZ+0x70], R0 ;  /* 0x00007000080085a7 */ /* 0x000ee400080010ff */
[----:B---3--:R-:W-:Y:S05]  /*7d40*/  @!P0 BRA `(.L_x_85) ;  /* 0xfffffffc00f08947 */ /* 0x008fea000383ffff */
[----:B------:R-:W-:Y:S05]  /*7d50*/  BRA `(.L_x_138) ;  /* 0xffffffd400087947 */ /* 0x000fea000383ffff */
.L_x_96:
[----:B-1----:R-:W-:Y:S04]  /*7d60*/  MOV R0, UR44 ;  /* 0x0000002c00007c02 */ /* 0x002fe80008000f00 */
[----:B------:R1:W2:Y:S03]  /*7d70*/  SYNCS.PHASECHK.TRANS64.TRYWAIT P1, [R0+URZ+0x50], R3 ;  /* 0x00005003000075a7 */ /* 0x0002a600080211ff */
[----:B--2---:R-:W-:Y:S05]  /*7d80*/  @!P1 NANOSLEEP.SYNCS 0x989680 ;  /* 0x009896800000995d */ /* 0x004fea0003900000 */
[----:B------:R-:W2:Y:S02]  /*7d90*/  @!P1 SYNCS.PHASECHK.TRANS64 P1, [R0+URZ+0x50], R3 ;  /* 0x00005003000095a7 */ /* 0x000ea400080210ff */
[----:B--2---:R-:W-:Y:S05]  /*7da0*/  @!P1 BRA `(.L_x_96) ;  /* 0xfffffffc00ec9947 */ /* 0x004fea000383ffff */
[----:B------:R-:W-:Y:S05]  /*7db0*/  BRA `(.L_x_95) ;  /* 0xffffffe000507947 */ /* 0x000fea000383ffff */
.L_x_98:
[----:B------:R1:W1:Y:S02]  /*7dc0*/  SYNCS.PHASECHK.TRANS64.TRYWAIT P1, [R17+URZ+0x90], R4 ;  /* 0x00009004110075a7 */ /* 0x00026400080211ff */
[----:B-1----:R-:W-:Y:S05]  /*7dd0*/  @!P1 NANOSLEEP.SYNCS 0x989680 ;  /* 0x009896800000995d */ /* 0x002fea0003900000 */
[----:B------:R-:W1:Y:S02]  /*7de0*/  @!P1 SYNCS.PHASECHK.TRANS64 P1, [R17+URZ+0x90], R4 ;  /* 0x00009004110095a7 */ /* 0x000e6400080210ff */
[----:B-1----:R-:W-:Y:S05]  /*7df0*/  @!P1 BRA `(.L_x_98) ;  /* 0xfffffffc00f09947 */ /* 0x002fea000383ffff */
[----:B------:R-:W-:Y:S05]  /*7e00*/  BRA `(.L_x_97) ;  /* 0xffffffe000a87947 */ /* 0x000fea000383ffff */
        .weak           $__internal_0_$__cuda_sm10x_tcgen05_guardrail_trap_col_being_dealloced_not_returned_by_alloc
        .type           $__internal_0_$__cuda_sm10x_tcgen05_guardrail_trap_col_being_dealloced_not_returned_by_alloc,@function
        .size           $__internal_0_$__cuda_sm10x_tcgen05_guardrail_trap_col_being_dealloced_not_returned_by_alloc,($__internal_1_$__cuda_sm10x_tcgen05_guardrail_trap_phase_invalid_during_alloc - $__internal_0_$__cuda_sm10x_tcgen05_guardrail_trap_col_being_dealloced_not_returned_by_alloc)
$__internal_0_$__cuda_sm10x_tcgen05_guardrail_trap_col_being_dealloced_not_returned_by_alloc:
[----:B------:R-:W-:Y:S05]  /*7e10*/  BPT.TRAP 0x1 ;  /* 0x000000040000795c */ /* 0x000fea0000300000 */
[----:B------:R-:W-:-:S04]  /*7e20*/  HFMA2 R3, -RZ, RZ, 0, 0 ;  /* 0x00000000ff037431 */ /* 0x000fc800000001ff */
[----:B------:R-:W-:Y:S05]  /*7e30*/  RET.REL.NODEC R2 `(_ZN7cutlass13device_kernelINS_4gemm6kernel13GemmUniversalIN4cute5tupleIJiiiiEEENS1_10collective13CollectiveMmaINS1_35MainloopSm100TmaUmmaWarpSpecializedILi5ELi2ELi4ENS5_IJNS4_1CILi2EEENSA_ILi1EEESC_EEEEENS5_IJNSA_ILi64EEENSA_ILi96EEENSA_ILi256EEEEEEaNS5_IJlSC_lEEEaSJ_NS4_8TiledMMAINS4_8MMA_AtomIJNS4_15SM100_MMA_S8_SSIaaiLi64ELi96ELNS4_4UMMA5MajorE0ELSO_0ELNSN_8SaturateE0EEEEEENS4_6LayoutINS5_IJSC_SC_SC_EEENS5_IJNSA_ILi0EEESU_SU_EEEEENS5_IJNS4_10UnderscoreESX_SX_EEEEENS4_13SM90_TMA_LOADENS4_14ComposedLayoutINS4_7SwizzleILi3ELi4ELi3EEENS4_18smem_ptr_flag_bitsILi8EEENSS_INS5_IJNSA_ILi8EEENSA_ILi128EEEEEENS5_IJS17_SC_EEEEEEEvNS4_8identityENS4_23SM90_TMA_LOAD_MULTICASTES1B_vS1C_EENS_8epilogue10collective18CollectiveEpilogueINS1F_23Sm100TmaWarpSpecializedILi1ELi1ELi48ELb0ELb0EEEJSI_NS5_IJNSS_ISF_SC_EENSS_ISG_SC_EEEEEaSJ_aSJ_NS1F_6fusion15FusionCallbacksIS1J_NS1N_17LinearCombinationIaiaiLNS_15FloatRoundStyleE2EEESI_S1M_JEEENS4_5SM1004TMEM4LOAD26SM100_TMEM_LOAD_16dp32b16xES10_NS11_INS12_ILi1ELi4ELi3EEES15_NSS_INS5_IJS16_NSA_ILi32EEEEEENS5_IJS1Y_SC_EEEEEEENS4_39AutoVectorizingCopyWithAssumedAlignmentILi128EEENS4_14SM90_TMA_STOREES22_S24_S24_EEEvvEEEEvNT_6ParamsE) ;  /* 0xffffff8002707950 */ /* 0x000fea0003c3ffff */
        .weak           $__internal_1_$__cuda_sm10x_tcgen05_guardrail_trap_phase_invalid_during_alloc
        .type           $__internal_1_$__cuda_sm10x_tcgen05_guardrail_trap_phase_invalid_during_alloc,@function
        .size           $__internal_1_$__cuda_sm10x_tcgen05_guardrail_trap_phase_invalid_during_alloc,($__internal_2_$__cuda_sm10x_tcgen05_guardrail_trap_unallocated_columns_being_dealloced - $__internal_1_$__cuda_sm10x_tcgen05_guardrail_trap_phase_invalid_during_alloc)
$__internal_1_$__cuda_sm10x_tcgen05_guardrail_trap_phase_invalid_during_alloc:
[----:B------:R-:W-:Y:S05]  /*7e40*/  BPT.TRAP 0x1 ;  /* 0x000000040000795c */ /* 0x000fea0000300000 */
[----:B------:R-:W-:-:S04]  /*7e50*/  MOV R5, 0x0 ;  /* 0x0000000000057802 */ /* 0x000fc80000000f00 */
[----:B------:R-:W-:Y:S05]  /*7e60*/  RET.REL.NODEC R4 `(_ZN7cutlass13device_kernelINS_4gemm6kernel13GemmUniversalIN4cute5tupleIJiiiiEEENS1_10collective13CollectiveMmaINS1_35MainloopSm100TmaUmmaWarpSpecializedILi5ELi2ELi4ENS5_IJNS4_1CILi2EEENSA_ILi1EEESC_EEEEENS5_IJNSA_ILi64EEENSA_ILi96EEENSA_ILi256EEEEEEaNS5_IJlSC_lEEEaSJ_NS4_8TiledMMAINS4_8MMA_AtomIJNS4_15SM100_MMA_S8_SSIaaiLi64ELi96ELNS4_4UMMA5MajorE0ELSO_0ELNSN_8SaturateE0EEEEEENS4_6LayoutINS5_IJSC_SC_SC_EEENS5_IJNSA_ILi0EEESU_SU_EEEEENS5_IJNS4_10UnderscoreESX_SX_EEEEENS4_13SM90_TMA_LOADENS4_14ComposedLayoutINS4_7SwizzleILi3ELi4ELi3EEENS4_18smem_ptr_flag_bitsILi8EEENSS_INS5_IJNSA_ILi8EEENSA_ILi128EEEEEENS5_IJS17_SC_EEEEEEEvNS4_8identityENS4_23SM90_TMA_LOAD_MULTICASTES1B_vS1C_EENS_8epilogue10collective18CollectiveEpilogueINS1F_23Sm100TmaWarpSpecializedILi1ELi1ELi48ELb0ELb0EEEJSI_NS5_IJNSS_ISF_SC_EENSS_ISG_SC_EEEEEaSJ_aSJ_NS1F_6fusion15FusionCallbacksIS1J_NS1N_17LinearCombinationIaiaiLNS_15FloatRoundStyleE2EEESI_S1M_JEEENS4_5SM1004TMEM4LOAD26SM100_TMEM_LOAD_16dp32b16xES10_NS11_INS12_ILi1ELi4ELi3EEES15_NSS_INS5_IJS16_NSA_ILi32EEEEEENS5_IJS1Y_SC_EEEEEEENS4_39AutoVectorizingCopyWithAssumedAlignmentILi128EEENS4_14SM90_TMA_STOREES22_S24_S24_EEEvvEEEEvNT_6ParamsE) ;  /* 0xffffff8004647950 */ /* 0x000fea0003c3ffff */
        .weak           $__internal_2_$__cuda_sm10x_tcgen05_guardrail_trap_unallocated_columns_being_dealloced
        .type           $__internal_2_$__cuda_sm10x_tcgen05_guardrail_trap_unallocated_columns_being_dealloced,@function
        .size           $__internal_2_$__cuda_sm10x_tcgen05_guardrail_trap_unallocated_columns_being_dealloced,(.L_x_140 - $__internal_2_$__cuda_sm10x_tcgen05_guardrail_trap_unallocated_columns_being_dealloced)
$__internal_2_$__cuda_sm10x_tcgen05_guardrail_trap_unallocated_columns_being_dealloced:
[----:B------:R-:W-:Y:S05]  /*7e70*/  BPT.TRAP 0x1 ;  /* 0x000000040000795c */ /* 0x000fea0000300000 */
[----:B------:R-:W-:-:S04]  /*7e80*/  HFMA2 R3, -RZ, RZ, 0, 0 ;  /* 0x00000000ff037431 */ /* 0x000fc800000001ff */
[----:B------:R-:W-:Y:S05]  /*7e90*/  RET.REL.NODEC R2 `(_ZN7cutlass13device_kernelINS_4gemm6kernel13GemmUniversalIN4cute5tupleIJiiiiEEENS1_10collective13CollectiveMmaINS1_35MainloopSm100TmaUmmaWarpSpecializedILi5ELi2ELi4ENS5_IJNS4_1CILi2EEENSA_ILi1EEESC_EEEEENS5_IJNSA_ILi64EEENSA_ILi96EEENSA_ILi256EEEEEEaNS5_IJlSC_lEEEaSJ_NS4_8TiledMMAINS4_8MMA_AtomIJNS4_15SM100_MMA_S8_SSIaaiLi64ELi96ELNS4_4UMMA5MajorE0ELSO_0ELNSN_8SaturateE0EEEEEENS4_6LayoutINS5_IJSC_SC_SC_EEENS5_IJNSA_ILi0EEESU_SU_EEEEENS5_IJNS4_10UnderscoreESX_SX_EEEEENS4_13SM90_TMA_LOADENS4_14ComposedLayoutINS4_7SwizzleILi3ELi4ELi3EEENS4_18smem_ptr_flag_bitsILi8EEENSS_INS5_IJNSA_ILi8EEENSA_ILi128EEEEEENS5_IJS17_SC_EEEEEEEvNS4_8identityENS4_23SM90_TMA_LOAD_MULTICASTES1B_vS1C_EENS_8epilogue10collective18CollectiveEpilogueINS1F_23Sm100TmaWarpSpecializedILi1ELi1ELi48ELb0ELb0EEEJSI_NS5_IJNSS_ISF_SC_EENSS_ISG_SC_EEEEEaSJ_aSJ_NS1F_6fusion15FusionCallbacksIS1J_NS1N_17LinearCombinationIaiaiLNS_15FloatRoundStyleE2EEESI_S1M_JEEENS4_5SM1004TMEM4LOAD26SM100_TMEM_LOAD_16dp32b16xES10_NS11_INS12_ILi1ELi4ELi3EEES15_NSS_INS5_IJS16_NSA_ILi32EEEEEENS5_IJS1Y_SC_EEEEEEENS4_39AutoVectorizingCopyWithAssumedAlignmentILi128EEENS4_14SM90_TMA_STOREES22_S24_S24_EEEvvEEEEvNT_6ParamsE) ;  /* 0xffffff8002587950 */ /* 0x000fea0003c3ffff */
.L_x_139:
[----:B------:R-:W-:-:S00]  /*7ea0*/  BRA `(.L_x_139) ;  /* 0xfffffffc00fc7947 */ /* 0x000fc0000383ffff */
[----:B------:R-:W-:-:S00]  /*7eb0*/  NOP ;  /* 0x0000000000007918 */ /* 0x000fc00000000000 */
        /* <DEDUP_REMOVED lines=12> */
.L_x_140:


//--------------------- .nv.global.init           --------------------------
	.section	.nv.global.init,"aw",@progbits
.nv.global.init:
	.type		$str$27,@object
	.size		$str$27,($str$28 - $str$27)
$str$27:
        /*0000*/ 	.byte	0x28, 0x61, 0x64, 0x64, 0x72, 0x65, 0x73, 0x73, 0x20, 0x26, 0x20, 0x6d, 0x61, 0x73, 0x6b, 0x29
        /*0010*/ 	.byte	0x20, 0x3d, 0x3d, 0x20, 0x30, 0x00
	.type		$str$28,@object
	.size		$str$28,($str$26 - $str$28)
$str$28:
        /*0016*/ 	.byte	0x2f, 0x74, 0x6d, 0x70, 0x2f, 0x63, 0x75, 0x74, 0x6c, 0x61, 0x73, 0x73, 0x5f, 0x73, 0x77, 0x65
        /*0026*/ 	.byte	0x65, 0x70, 0x5f, 0x73, 0x72, 0x63, 0x2f, 0x69, 0x6e, 0x63, 0x6c, 0x75, 0x64, 0x65, 0x2f, 0x63
        /*0036*/ 	.byte	0x75, 0x74, 0x65, 0x2f, 0x70, 0x6f, 0x69, 0x6e, 0x74, 0x65, 0x72, 0x5f, 0x66, 0x6c, 0x61, 0x67
        /*0046*/ 	.byte	0x67, 0x65, 0x64, 0x2e, 0x68, 0x70, 0x70, 0x00
	.type		$str$26,@object
	.size		$str$26,($str$25 - $str$26)
$str$26:
        /*004e*/ 	.byte	0x2f, 0x74, 0x6d, 0x70, 0x2f, 0x63, 0x75, 0x74, 0x6c, 0x61, 0x73, 0x73, 0x5f, 0x73, 0x77, 0x65
        /*005e*/ 	.byte	0x65, 0x70, 0x5f, 0x73, 0x72, 0x63, 0x2f, 0x69, 0x6e, 0x63, 0x6c, 0x75, 0x64, 0x65, 0x2f, 0x63
        /*006e*/ 	.byte	0x75, 0x74, 0x65, 0x2f, 0x61, 0x74, 0x6f, 0x6d, 0x2f, 0x63, 0x6f, 0x70, 0x79, 0x5f, 0x74, 0x72
        /*007e*/ 	.byte	0x61, 0x69, 0x74, 0x73, 0x5f, 0x73, 0x6d, 0x31, 0x30, 0x30, 0x2e, 0x68, 0x70, 0x70, 0x00
	.type		$str$25,@object
	.size		$str$25,(__unnamed_1 - $str$25)
$str$25:
        /*008d*/ 	.byte	0x28, 0x28, 0x75, 0x69, 0x6e, 0x74, 0x33, 0x32, 0x5f, 0x74, 0x28, 0x74, 0x68, 0x72, 0x65, 0x61
        /*009d*/ 	.byte	0x64, 0x49, 0x64, 0x78, 0x2e, 0x78, 0x29, 0x20, 0x2f, 0x20, 0x33, 0x32, 0x29, 0x20, 0x25, 0x20
        /*00ad*/ 	.byte	0x34, 0x29, 0x20, 0x3d, 0x3d, 0x20, 0x28, 0x28, 0x28, 0x74, 0x6d, 0x65, 0x6d, 0x5f, 0x61, 0x64
        /*00bd*/ 	.byte	0x64, 0x72, 0x20, 0x3e, 0x3e, 0x20, 0x31, 0x36, 0x29, 0x20, 0x2f, 0x20, 0x33, 0x32, 0x29, 0x20
        /*00cd*/ 	.byte	0x25, 0x20, 0x34, 0x29, 0x00
	.type		__unnamed_1,@object
	.size		__unnamed_1,(__unnamed_2 - __unnamed_1)
__unnamed_1:
        /*00d2*/ 	.byte	0x61, 0x75, 0x74, 0x6f, 0x20, 0x63, 0x75, 0x74, 0x65, 0x3a, 0x3a, 0x61, 0x73, 0x5f, 0x70, 0x6f
        /* <DEDUP_REMOVED lines=24> */
        /*0262*/ 	.byte	0x3e, 0x3e, 0x5d, 0x00
	.type		__unnamed_2,@object
	.size		__unnamed_2,(.L_2 - __unnamed_2)
__unnamed_2:
        /* <DEDUP_REMOVED lines=37> */
        /*04b6*/ 	.byte	0x74, 0x65, 0x3a, 0x3a, 0x43, 0x3c, 0x30, 0x3e, 0x3e, 0x3e, 0x3e, 0x5d, 0x00
.L_2:


//--------------------- .nv.shared._ZN7cutlass13device_kernelINS_4gemm6kernel13GemmUniversalIN4cute5tupleIJiiiiEEENS1_10collective13CollectiveMmaINS1_35MainloopSm100TmaUmmaWarpSpecializedILi5ELi2ELi4ENS5_IJNS4_1CILi2EEENSA_ILi1EEESC_EEEEENS5_IJNSA_ILi64EEENSA_ILi96EEENSA_ILi256EEEEEEaNS5_IJlSC_lEEEaSJ_NS4_8TiledMMAINS4_8MMA_AtomIJNS4_15SM100_MMA_S8_SSIaaiLi64ELi96ELNS4_4UMMA5MajorE0ELSO_0ELNSN_8SaturateE0EEEEEENS4_6LayoutINS5_IJSC_SC_SC_EEENS5_IJNSA_ILi0EEESU_SU_EEEEENS5_IJNS4_10UnderscoreESX_SX_EEEEENS4_13SM90_TMA_LOADENS4_14ComposedLayoutINS4_7SwizzleILi3ELi4ELi3EEENS4_18smem_ptr_flag_bitsILi8EEENSS_INS5_IJNSA_ILi8EEENSA_ILi128EEEEEENS5_IJS17_SC_EEEEEEEvNS4_8identityENS4_23SM90_TMA_LOAD_MULTICASTES1B_vS1C_EENS_8epilogue10collective18CollectiveEpilogueINS1F_23Sm100TmaWarpSpecializedILi1ELi1ELi48ELb0ELb0EEEJSI_NS5_IJNSS_ISF_SC_EENSS_ISG_SC_EEEEEaSJ_aSJ_NS1F_6fusion15FusionCallbacksIS1J_NS1N_17LinearCombinationIaiaiLNS_15FloatRoundStyleE2EEESI_S1M_JEEENS4_5SM1004TMEM4LOAD26SM100_TMEM_LOAD_16dp32b16xES10_NS11_INS12_ILi1ELi4ELi3EEES15_NSS_INS5_IJS16_NSA_ILi32EEEEEENS5_IJS1Y_SC_EEEEEEENS4_39AutoVectorizingCopyWithAssumedAlignmentILi128EEENS4_14SM90_TMA_STOREES22_S24_S24_EEEvvEEEEvNT_6ParamsE --------------------------
	.section	.nv.shared._ZN7cutlass13device_kernelINS_4gemm6kernel13GemmUniversalIN4cute5tupleIJiiiiEEENS1_10collective13CollectiveMmaINS1_35MainloopSm100TmaUmmaWarpSpecializedILi5ELi2ELi4ENS5_IJNS4_1CILi2EEENSA_ILi1EEESC_EEEEENS5_IJNSA_ILi64EEENSA_ILi96EEENSA_ILi256EEEEEEaNS5_IJlSC_lEEEaSJ_NS4_8TiledMMAINS4_8MMA_AtomIJNS4_15SM100_MMA_S8_SSIaaiLi64ELi96ELNS4_4UMMA5MajorE0ELSO_0ELNSN_8SaturateE0EEEEEENS4_6LayoutINS5_IJSC_SC_SC_EEENS5_IJNSA_ILi0EEESU_SU_EEEEENS5_IJNS4_10UnderscoreESX_SX_EEEEENS4_13SM90_TMA_LOADENS4_14ComposedLayoutINS4_7SwizzleILi3ELi4ELi3EEENS4_18smem_ptr_flag_bitsILi8EEENSS_INS5_IJNSA_ILi8EEENSA_ILi128EEEEEENS5_IJS17_SC_EEEEEEEvNS4_8identityENS4_23SM90_TMA_LOAD_MULTICASTES1B_vS1C_EENS_8epilogue10collective18CollectiveEpilogueINS1F_23Sm100TmaWarpSpecializedILi1ELi1ELi48ELb0ELb0EEEJSI_NS5_IJNSS_ISF_SC_EENSS_ISG_SC_EEEEEaSJ_aSJ_NS1F_6fusion15FusionCallbacksIS1J_NS1N_17LinearCombinationIaiaiLNS_15FloatRoundStyleE2EEESI_S1M_JEEENS4_5SM1004TMEM4LOAD26SM100_TMEM_LOAD_16dp32b16xES10_NS11_INS12_ILi1ELi4ELi3EEES15_NSS_INS5_IJS16_NSA_ILi32EEEEEENS5_IJS1Y_SC_EEEEEEENS4_39AutoVectorizingCopyWithAssumedAlignmentILi128EEENS4_14SM90_TMA_STOREES22_S24_S24_EEEvvEEEEvNT_6ParamsE,"aw",@nobits
	.sectionflags	@""
	.align	16
	.zero		1024


//--------------------- .nv.shared.reserved.0     --------------------------
	.section	.nv.shared.reserved.0,"aw",@nobits
	.weak		__nv_reservedSMEM_offset_0_alias
	.size		__nv_reservedSMEM_offset_0_alias, 0, 64
	.other		__nv_reservedSMEM_offset_0_alias,@"STO_CUDA_RESERVED_SHARED STV_DEFAULT"
__nv_reservedSMEM_offset_0_alias:
	.zero		0
.nv.shared.reserved.0:
	.zero		64
	.weak		__nv_reservedSMEM_tcgen05_partition
	.type		__nv_reservedSMEM_tcgen05_partition,@object
	.size		__nv_reservedSMEM_tcgen05_partition,(.L_0 - __nv_reservedSMEM_tcgen05_partition)
__nv_reservedSMEM_tcgen05_partition:
	.zero		32
.L_0:


//--------------------- .nv.global                --------------------------
	.section	.nv.global,"aw",@nobits
.nv.global:
	.type		_ZN40_INTERNAL_99aacb29_4_k_cu_c8ae7f41_190474cute1_E,@object
	.size		_ZN40_INTERNAL_99aacb29_4_k_cu_c8ae7f41_190474cute1_E,(_ZN40_INTERNAL_99aacb29_4_k_cu_c8ae7f41_190474cuda3std3__45__cpo6cbeginE - _ZN40_INTERNAL_99aacb29_4_k_cu_c8ae7f41_190474cute1_E)
_ZN40_INTERNAL_99aacb29_4_k_cu_c8ae7f41_190474cute1_E:
	.zero		1
	.type		_ZN40_INTERNAL_99aacb29_4_k_cu_c8ae7f41_190474cuda3std3__45__cpo6cbeginE,@object
	.size		_ZN40_INTERNAL_99aacb29_4_k_cu_c8ae7f41_190474cuda3std3__45__cpo6cbeginE,(_ZN40_INTERNAL_99aacb29_4_k_cu_c8ae7f41_190474cuda3std3__48in_placeE - _ZN40_INTERNAL_99aacb29_4_k_cu_c8ae7f41_190474cuda3std3__45__cpo6cbeginE)
_ZN40_INTERNAL_99aacb29_4_k_cu_c8ae7f41_190474cuda3std3__45__cpo6cbeginE:
	.zero		1
	.type		_ZN40_INTERNAL_99aacb29_4_k_cu_c8ae7f41_190474cuda3std3__48in_placeE,@object
	.size		_ZN40_INTERNAL_99aacb29_4_k_cu_c8ae7f41_190474cuda3std3__48in_placeE,(_ZN40_INTERNAL_99aacb29_4_k_cu_c8ae7f41_190474cuda3std6ranges3__45__cpo9iter_moveE - _ZN40_INTERNAL_99aacb29_4_k_cu_c8ae7f41_190474cuda3std3__48in_placeE)
_ZN40_INTERNAL_99aacb29_4_k_cu_c8ae7f41_190474cuda3std3__48in_placeE:
	.zero		1
	.type		_ZN40_INTERNAL_99aacb29_4_k_cu_c8ae7f41_190474cuda3std6ranges3__45__cpo9iter_moveE,@object
	.size		_ZN40_INTERNAL_99aacb29_4_k_cu_c8ae7f41_190474cuda3std6ranges3__45__cpo9iter_moveE,(_ZN40_INTERNAL_99aacb29_4_k_cu_c8ae7f41_190474cuda3std3__45__cpo5beginE - _ZN40_INTERNAL_99aacb29_4_k_cu_c8ae7f41_190474cuda3std6ranges3__45__cpo9iter_moveE)
_ZN40_INTERNAL_99aacb29_4_k_cu_c8ae7f41_190474cuda3std6ranges3__45__cpo9iter_moveE:
	.zero		1
	.type		_ZN40_INTERNAL_99aacb29_4_k_cu_c8ae7f41_190474cuda3std3__45__cpo5beginE,@object
	.size		_ZN40_INTERNAL_99aacb29_4_k_cu_c8ae7f41_190474cuda3std3__45__cpo5beginE,(_ZN40_INTERNAL_99aacb29_4_k_cu_c8ae7f41_190474cuda3std3__442_GLOBAL__N__99aacb29_4_k_cu_c8ae7f41_190476ignoreE - _ZN40_INTERNAL_99aacb29_4_k_cu_c8ae7f41_190474cuda3std3__45__cpo5beginE)
_ZN40_INTERNAL_99aacb29_4_k_cu_c8ae7f41_190474cuda3std3__45__cpo5beginE:
	.zero		1
	.type		_ZN40_INTERNAL_99aacb29_4_k_cu_c8ae7f41_190474cuda3std3__442_GLOBAL__N__99aacb29_4_k_cu_c8ae7f41_190476ignoreE,@object
	.size		_ZN40_INTERNAL_99aacb29_4_k_cu_c8ae7f41_190474cuda3std3__442_GLOBAL__N__99aacb29_4_k_cu_c8ae7f41_190476ignoreE,(_ZN40_INTERNAL_99aacb29_4_k_cu_c8ae7f41_190474cute7productE - _ZN40_INTERNAL_99aacb29_4_k_cu_c8ae7f41_190474cuda3std3__442_GLOBAL__N__99aacb29_4_k_cu_c8ae7f41_190476ignoreE)
_ZN40_INTERNAL_99aacb29_4_k_cu_c8ae7f41_190474cuda3std3__442_GLOBAL__N__99aacb29_4_k_cu_c8ae7f41_190476ignoreE:
	.zero		1
	.type		_ZN40_INTERNAL_99aacb29_4_k_cu_c8ae7f41_190474cute7productE,@object
	.size		_ZN40_INTERNAL_99aacb29_4_k_cu_c8ae7f41_190474cute7productE,(_ZN40_INTERNAL_99aacb29_4_k_cu_c8ae7f41_190474cuda3std3__45__cpo3endE - _ZN40_INTERNAL_99aacb29_4_k_cu_c8ae7f41_190474cute7productE)
_ZN40_INTERNAL_99aacb29_4_k_cu_c8ae7f41_190474cute7productE:
	.zero		1
	.type		_ZN40_INTERNAL_99aacb29_4_k_cu_c8ae7f41_190474cuda3std3__45__cpo3endE,@object
	.size		_ZN40_INTERNAL_99aacb29_4_k_cu_c8ae7f41_190474cuda3std3__45__cpo3endE,(_ZN40_INTERNAL_99aacb29_4_k_cu_c8ae7f41_190474cuda3std3__419piecewise_constructE - _ZN40_INTERNAL_99aacb29_4_k_cu_c8ae7f41_190474cuda3std3__45__cpo3endE)
_ZN40_INTERNAL_99aacb29_4_k_cu_c8ae7f41_190474cuda3std3__45__cpo3endE:
	.zero		1
	.type		_ZN40_INTERNAL_99aacb29_4_k_cu_c8ae7f41_190474cuda3std3__419piecewise_constructE,@object
	.size		_ZN40_INTERNAL_99aacb29_4_k_cu_c8ae7f41_190474cuda3std3__419piecewise_constructE,(_ZN40_INTERNAL_99aacb29_4_k_cu_c8ae7f41_190474cuda3std3__45__cpo4cendE - _ZN40_INTERNAL_99aacb29_4_k_cu_c8ae7f41_190474cuda3std3__419piecewise_constructE)
_ZN40_INTERNAL_99aacb29_4_k_cu_c8ae7f41_190474cuda3std3__419piecewise_constructE:
	.zero		1
	.type		_ZN40_INTERNAL_99aacb29_4_k_cu_c8ae7f41_190474cuda3std3__45__cpo4cendE,@object
	.size		_ZN40_INTERNAL_99aacb29_4_k_cu_c8ae7f41_190474cuda3std3__45__cpo4cendE,(_ZN40_INTERNAL_99aacb29_4_k_cu_c8ae7f41_190474cuda3std6ranges3__45__cpo4swapE - _ZN40_INTERNAL_99aacb29_4_k_cu_c8ae7f41_190474cuda3std3__45__cpo4cendE)
_ZN40_INTERNAL_99aacb29_4_k_cu_c8ae7f41_190474cuda3std3__45__cpo4cendE:
	.zero		1
	.type		_ZN40_INTERNAL_99aacb29_4_k_cu_c8ae7f41_190474cuda3std6ranges3__45__cpo4swapE,@object
	.size		_ZN40_INTERNAL_99aacb29_4_k_cu_c8ae7f41_190474cuda3std6ranges3__45__cpo4swapE,(.L_10 - _ZN40_INTERNAL_99aacb29_4_k_cu_c8ae7f41_190474cuda3std6ranges3__45__cpo4swapE)
_ZN40_INTERNAL_99aacb29_4_k_cu_c8ae7f41_190474cuda3std6ranges3__45__cpo4swapE:
	.zero		1
.L_10:


//--------------------- .nv.constant0._ZN7cutlass13device_kernelINS_4gemm6kernel13GemmUniversalIN4cute5tupleIJiiiiEEENS1_10collective13CollectiveMmaINS1_35MainloopSm100TmaUmmaWarpSpecializedILi5ELi2ELi4ENS5_IJNS4_1CILi2EEENSA_ILi1EEESC_EEEEENS5_IJNSA_ILi64EEENSA_ILi96EEENSA_ILi256EEEEEEaNS5_IJlSC_lEEEaSJ_NS4_8TiledMMAINS4_8MMA_AtomIJNS4_15SM100_MMA_S8_SSIaaiLi64ELi96ELNS4_4UMMA5MajorE0ELSO_0ELNSN_8SaturateE0EEEEEENS4_6LayoutINS5_IJSC_SC_SC_EEENS5_IJNSA_ILi0EEESU_SU_EEEEENS5_IJNS4_10UnderscoreESX_SX_EEEEENS4_13SM90_TMA_LOADENS4_14ComposedLayoutINS4_7SwizzleILi3ELi4ELi3EEENS4_18smem_ptr_flag_bitsILi8EEENSS_INS5_IJNSA_ILi8EEENSA_ILi128EEEEEENS5_IJS17_SC_EEEEEEEvNS4_8identityENS4_23SM90_TMA_LOAD_MULTICASTES1B_vS1C_EENS_8epilogue10collective18CollectiveEpilogueINS1F_23Sm100TmaWarpSpecializedILi1ELi1ELi48ELb0ELb0EEEJSI_NS5_IJNSS_ISF_SC_EENSS_ISG_SC_EEEEEaSJ_aSJ_NS1F_6fusion15FusionCallbacksIS1J_NS1N_17LinearCombinationIaiaiLNS_15FloatRoundStyleE2EEESI_S1M_JEEENS4_5SM1004TMEM4LOAD26SM100_TMEM_LOAD_16dp32b16xES10_NS11_INS12_ILi1ELi4ELi3EEES15_NSS_INS5_IJS16_NSA_ILi32EEEEEENS5_IJS1Y_SC_EEEEEEENS4_39AutoVectorizingCopyWithAssumedAlignmentILi128EEENS4_14SM90_TMA_STOREES22_S24_S24_EEEvvEEEEvNT_6ParamsE --------------------------
	.section	.nv.constant0._ZN7cutlass13device_kernelINS_4gemm6kernel13GemmUniversalIN4cute5tupleIJiiiiEEENS1_10collective13CollectiveMmaINS1_35MainloopSm100TmaUmmaWarpSpecializedILi5ELi2ELi4ENS5_IJNS4_1CILi2EEENSA_ILi1EEESC_EEEEENS5_IJNSA_ILi64EEENSA_ILi96EEENSA_ILi256EEEEEEaNS5_IJlSC_lEEEaSJ_NS4_8TiledMMAINS4_8MMA_AtomIJNS4_15SM100_MMA_S8_SSIaaiLi64ELi96ELNS4_4UMMA5MajorE0ELSO_0ELNSN_8SaturateE0EEEEEENS4_6LayoutINS5_IJSC_SC_SC_EEENS5_IJNSA_ILi0EEESU_SU_EEEEENS5_IJNS4_10UnderscoreESX_SX_EEEEENS4_13SM90_TMA_LOADENS4_14ComposedLayoutINS4_7SwizzleILi3ELi4ELi3EEENS4_18smem_ptr_flag_bitsILi8EEENSS_INS5_IJNSA_ILi8EEENSA_ILi128EEEEEENS5_IJS17_SC_EEEEEEEvNS4_8identityENS4_23SM90_TMA_LOAD_MULTICASTES1B_vS1C_EENS_8epilogue10collective18CollectiveEpilogueINS1F_23Sm100TmaWarpSpecializedILi1ELi1ELi48ELb0ELb0EEEJSI_NS5_IJNSS_ISF_SC_EENSS_ISG_SC_EEEEEaSJ_aSJ_NS1F_6fusion15FusionCallbacksIS1J_NS1N_17LinearCombinationIaiaiLNS_15FloatRoundStyleE2EEESI_S1M_JEEENS4_5SM1004TMEM4LOAD26SM100_TMEM_LOAD_16dp32b16xES10_NS11_INS12_ILi1ELi4ELi3EEES15_NSS_INS5_IJS16_NSA_ILi32EEEEEENS5_IJS1Y_SC_EEEEEEENS4_39AutoVectorizingCopyWithAssumedAlignmentILi128EEENS4_14SM90_TMA_STOREES22_S24_S24_EEEvvEEEEvNT_6ParamsE,"a",@progbits
	.sectionflags	@""
	.align	4
.nv.constant0._ZN7cutlass13device_kernelINS_4gemm6kernel13GemmUniversalIN4cute5tupleIJiiiiEEENS1_10collective13CollectiveMmaINS1_35MainloopSm100TmaUmmaWarpSpecializedILi5ELi2ELi4ENS5_IJNS4_1CILi2EEENSA_ILi1EEESC_EEEEENS5_IJNSA_ILi64EEENSA_ILi96EEENSA_ILi256EEEEEEaNS5_IJlSC_lEEEaSJ_NS4_8TiledMMAINS4_8MMA_AtomIJNS4_15SM100_MMA_S8_SSIaaiLi64ELi96ELNS4_4UMMA5MajorE0ELSO_0ELNSN_8SaturateE0EEEEEENS4_6LayoutINS5_IJSC_SC_SC_EEENS5_IJNSA_ILi0EEESU_SU_EEEEENS5_IJNS4_10UnderscoreESX_SX_EEEEENS4_13SM90_TMA_LOADENS4_14ComposedLayoutINS4_7SwizzleILi3ELi4ELi3EEENS4_18smem_ptr_flag_bitsILi8EEENSS_INS5_IJNSA_ILi8EEENSA_ILi128EEEEEENS5_IJS17_SC_EEEEEEEvNS4_8identityENS4_23SM90_TMA_LOAD_MULTICASTES1B_vS1C_EENS_8epilogue10collective18CollectiveEpilogueINS1F_23Sm100TmaWarpSpecializedILi1ELi1ELi48ELb0ELb0EEEJSI_NS5_IJNSS_ISF_SC_EENSS_ISG_SC_EEEEEaSJ_aSJ_NS1F_6fusion15FusionCallbacksIS1J_NS1N_17LinearCombinationIaiaiLNS_15FloatRoundStyleE2EEESI_S1M_JEEENS4_5SM1004TMEM4LOAD26SM100_TMEM_LOAD_16dp32b16xES10_NS11_INS12_ILi1ELi4ELi3EEES15_NSS_INS5_IJS16_NSA_ILi32EEEEEENS5_IJS1Y_SC_EEEEEEENS4_39AutoVectorizingCopyWithAssumedAlignmentILi128EEENS4_14SM90_TMA_STOREES22_S24_S24_EEEvvEEEEvNT_6ParamsE:
	.zero		2944


//--------------------- SYMBOLS --------------------------

	.type		.nv.reservedSmem.offset0,@object
	.size		.nv.reservedSmem.offset0,0x4
	.type		.nv.reservedSmem.cap,@object
	.size		.nv.reservedSmem.cap,0x4
	.type		__assertfail,@function
